//
// Generated by NVIDIA NVVM Compiler
//
// Compiler Build ID: CL-36424714
// Cuda compilation tools, release 13.0, V13.0.88
// Based on NVVM 20.0.0
//

.version 9.0
.target sm_100
.address_size 64

	// .globl	ntt
// _ZZ18ntt_at_block_levelP8ExtFieldiPKjE11cached_buff has been demoted
// _ZZ18ntt_at_block_levelP8ExtFieldiPKjE15cached_twiddles has been demoted

.visible .entry ntt(
	.param .u64 .ptr .align 1 ntt_param_0,
	.param .u64 .ptr .align 1 ntt_param_1,
	.param .u64 .ptr .align 1 ntt_param_2,
	.param .u32 ntt_param_3,
	.param .u32 ntt_param_4,
	.param .u64 .ptr .align 1 ntt_param_5
)
{
	.reg .pred 	%p<124>;
	.reg .b32 	%r<726>;
	.reg .b64 	%rd<291>;
	// demoted variable
	.shared .align 4 .b8 _ZZ18ntt_at_block_levelP8ExtFieldiPKjE11cached_buff[16384];
	// demoted variable
	.shared .align 4 .b8 _ZZ18ntt_at_block_levelP8ExtFieldiPKjE15cached_twiddles[2048];
	ld.param.u64 	%rd13, [ntt_param_0];
	ld.param.u64 	%rd10, [ntt_param_1];
	ld.param.u32 	%r78, [ntt_param_3];
	ld.param.u32 	%r79, [ntt_param_4];
	ld.param.u64 	%rd12, [ntt_param_5];
	cvta.to.global.u64 	%rd1, %rd13;
	cvta.to.global.u64 	%rd2, %rd12;
	cvta.to.global.u64 	%rd3, %rd10;
	// begin inline asm
	mov.u32 %r80, %envreg2;
	// end inline asm
	cvt.u64.u32 	%rd14, %r80;
	// begin inline asm
	mov.u32 %r81, %envreg1;
	// end inline asm
	cvt.u64.u32 	%rd15, %r81;
	shl.b64 	%rd16, %rd15, 32;
	or.b64  	%rd4, %rd16, %rd14;
	add.s32 	%r1, %r79, %r78;
	mov.b32 	%r82, 1;
	shl.b32 	%r2, %r82, %r1;
	mov.u32 	%r3, %nctaid.x;
	shl.b32 	%r4, %r3, 9;
	div.u32 	%r5, %r2, %r4;
	shl.b32 	%r6, %r82, %r78;
	shl.b32 	%r7, %r5, 1;
	setp.eq.s32 	%p1, %r7, 0;
	@%p1 bra 	$L__BB0_6;
	mov.u32 	%r8, %tid.x;
	mov.u32 	%r9, %ctaid.x;
	mov.b32 	%r84, -1;
	shl.b32 	%r85, %r84, %r1;
	not.b32 	%r10, %r85;
	mov.b32 	%r710, 0;
$L__BB0_2:
	mad.lo.s32 	%r86, %r710, %r3, %r9;
	shl.b32 	%r87, %r86, 8;
	add.s32 	%r12, %r87, %r8;
	setp.ge.s32 	%p2, %r12, %r6;
	@%p2 bra 	$L__BB0_4;
	mul.wide.s32 	%rd63, %r12, 32;
	add.s64 	%rd64, %rd3, %rd63;
	add.s64 	%rd65, %rd1, %rd63;
	ld.global.u32 	%r125, [%rd65];
	ld.global.u32 	%r126, [%rd65+4];
	ld.global.u32 	%r127, [%rd65+8];
	ld.global.u32 	%r128, [%rd65+12];
	ld.global.u32 	%r129, [%rd65+16];
	ld.global.u32 	%r130, [%rd65+20];
	ld.global.u32 	%r131, [%rd65+24];
	ld.global.u32 	%r132, [%rd65+28];
	st.global.u32 	[%rd64], %r125;
	st.global.u32 	[%rd64+4], %r126;
	st.global.u32 	[%rd64+8], %r127;
	st.global.u32 	[%rd64+12], %r128;
	st.global.u32 	[%rd64+16], %r129;
	st.global.u32 	[%rd64+20], %r130;
	st.global.u32 	[%rd64+24], %r131;
	st.global.u32 	[%rd64+28], %r132;
	bra.uni 	$L__BB0_5;
$L__BB0_4:
	div.s32 	%r88, %r12, %r6;
	mul.lo.s32 	%r89, %r88, %r6;
	sub.s32 	%r90, %r12, %r89;
	mad.lo.s32 	%r91, %r88, %r90, %r10;
	mul.wide.s32 	%rd17, %r91, 4;
	add.s64 	%rd18, %rd2, %rd17;
	mul.wide.s32 	%rd19, %r90, 32;
	add.s64 	%rd20, %rd1, %rd19;
	mul.wide.s32 	%rd21, %r12, 32;
	add.s64 	%rd22, %rd3, %rd21;
	ld.global.u32 	%r92, [%rd18];
	ld.global.u32 	%r93, [%rd20];
	mul.wide.u32 	%rd23, %r93, %r92;
	mul.lo.s64 	%rd24, %rd23, 2164260865;
	and.b64  	%rd25, %rd24, 4294967295;
	mul.lo.s64 	%rd26, %rd25, 2130706433;
	sub.s64 	%rd27, %rd23, %rd26;
	setp.lt.u64 	%p3, %rd23, %rd26;
	{ .reg .b32 tmp; mov.b64 {tmp, %r94}, %rd27; }
	selp.b32 	%r95, 2130706433, 0, %p3;
	add.s32 	%r96, %r95, %r94;
	st.global.u32 	[%rd22], %r96;
	ld.global.u32 	%r97, [%rd20+4];
	mul.wide.u32 	%rd28, %r97, %r92;
	mul.lo.s64 	%rd29, %rd28, 2164260865;
	and.b64  	%rd30, %rd29, 4294967295;
	mul.lo.s64 	%rd31, %rd30, 2130706433;
	sub.s64 	%rd32, %rd28, %rd31;
	setp.lt.u64 	%p4, %rd28, %rd31;
	{ .reg .b32 tmp; mov.b64 {tmp, %r98}, %rd32; }
	selp.b32 	%r99, 2130706433, 0, %p4;
	add.s32 	%r100, %r99, %r98;
	st.global.u32 	[%rd22+4], %r100;
	ld.global.u32 	%r101, [%rd20+8];
	mul.wide.u32 	%rd33, %r101, %r92;
	mul.lo.s64 	%rd34, %rd33, 2164260865;
	and.b64  	%rd35, %rd34, 4294967295;
	mul.lo.s64 	%rd36, %rd35, 2130706433;
	sub.s64 	%rd37, %rd33, %rd36;
	setp.lt.u64 	%p5, %rd33, %rd36;
	{ .reg .b32 tmp; mov.b64 {tmp, %r102}, %rd37; }
	selp.b32 	%r103, 2130706433, 0, %p5;
	add.s32 	%r104, %r103, %r102;
	st.global.u32 	[%rd22+8], %r104;
	ld.global.u32 	%r105, [%rd20+12];
	mul.wide.u32 	%rd38, %r105, %r92;
	mul.lo.s64 	%rd39, %rd38, 2164260865;
	and.b64  	%rd40, %rd39, 4294967295;
	mul.lo.s64 	%rd41, %rd40, 2130706433;
	sub.s64 	%rd42, %rd38, %rd41;
	setp.lt.u64 	%p6, %rd38, %rd41;
	{ .reg .b32 tmp; mov.b64 {tmp, %r106}, %rd42; }
	selp.b32 	%r107, 2130706433, 0, %p6;
	add.s32 	%r108, %r107, %r106;
	st.global.u32 	[%rd22+12], %r108;
	ld.global.u32 	%r109, [%rd20+16];
	mul.wide.u32 	%rd43, %r109, %r92;
	mul.lo.s64 	%rd44, %rd43, 2164260865;
	and.b64  	%rd45, %rd44, 4294967295;
	mul.lo.s64 	%rd46, %rd45, 2130706433;
	sub.s64 	%rd47, %rd43, %rd46;
	setp.lt.u64 	%p7, %rd43, %rd46;
	{ .reg .b32 tmp; mov.b64 {tmp, %r110}, %rd47; }
	selp.b32 	%r111, 2130706433, 0, %p7;
	add.s32 	%r112, %r111, %r110;
	st.global.u32 	[%rd22+16], %r112;
	ld.global.u32 	%r113, [%rd20+20];
	mul.wide.u32 	%rd48, %r113, %r92;
	mul.lo.s64 	%rd49, %rd48, 2164260865;
	and.b64  	%rd50, %rd49, 4294967295;
	mul.lo.s64 	%rd51, %rd50, 2130706433;
	sub.s64 	%rd52, %rd48, %rd51;
	setp.lt.u64 	%p8, %rd48, %rd51;
	{ .reg .b32 tmp; mov.b64 {tmp, %r114}, %rd52; }
	selp.b32 	%r115, 2130706433, 0, %p8;
	add.s32 	%r116, %r115, %r114;
	st.global.u32 	[%rd22+20], %r116;
	ld.global.u32 	%r117, [%rd20+24];
	mul.wide.u32 	%rd53, %r117, %r92;
	mul.lo.s64 	%rd54, %rd53, 2164260865;
	and.b64  	%rd55, %rd54, 4294967295;
	mul.lo.s64 	%rd56, %rd55, 2130706433;
	sub.s64 	%rd57, %rd53, %rd56;
	setp.lt.u64 	%p9, %rd53, %rd56;
	{ .reg .b32 tmp; mov.b64 {tmp, %r118}, %rd57; }
	selp.b32 	%r119, 2130706433, 0, %p9;
	add.s32 	%r120, %r119, %r118;
	st.global.u32 	[%rd22+24], %r120;
	ld.global.u32 	%r121, [%rd20+28];
	mul.wide.u32 	%rd58, %r121, %r92;
	mul.lo.s64 	%rd59, %rd58, 2164260865;
	and.b64  	%rd60, %rd59, 4294967295;
	mul.lo.s64 	%rd61, %rd60, 2130706433;
	sub.s64 	%rd62, %rd58, %rd61;
	setp.lt.u64 	%p10, %rd58, %rd61;
	{ .reg .b32 tmp; mov.b64 {tmp, %r122}, %rd62; }
	selp.b32 	%r123, 2130706433, 0, %p10;
	add.s32 	%r124, %r123, %r122;
	st.global.u32 	[%rd22+28], %r124;
$L__BB0_5:
	add.s32 	%r710, %r710, 1;
	setp.lt.u32 	%p11, %r710, %r7;
	@%p11 bra 	$L__BB0_2;
$L__BB0_6:
	setp.ne.s64 	%p12, %rd4, 0;
	@%p12 bra 	$L__BB0_8;
	// begin inline asm
	trap;
	// end inline asm
$L__BB0_8:
	add.s64 	%rd5, %rd4, 4;
	barrier.sync 	0;
	mov.u32 	%r14, %tid.x;
	mov.u32 	%r133, %tid.y;
	add.s32 	%r134, %r14, %r133;
	mov.u32 	%r135, %tid.z;
	or.b32  	%r15, %r134, %r135;
	setp.ne.s32 	%p13, %r15, 0;
	@%p13 bra 	$L__BB0_11;
	mov.u32 	%r138, %nctaid.y;
	mul.lo.s32 	%r139, %r3, %r138;
	mov.u32 	%r140, %nctaid.z;
	mul.lo.s32 	%r141, %r139, %r140;
	mov.u32 	%r142, %ctaid.x;
	mov.u32 	%r143, %ctaid.y;
	add.s32 	%r144, %r142, %r143;
	mov.u32 	%r145, %ctaid.z;
	neg.s32 	%r146, %r145;
	setp.eq.s32 	%p14, %r144, %r146;
	sub.s32 	%r147, -2147483647, %r141;
	selp.b32 	%r137, %r147, 1, %p14;
	// begin inline asm
	atom.add.release.gpu.u32 %r136,[%rd5],%r137;
	// end inline asm
$L__BB0_10:
	// begin inline asm
	ld.acquire.gpu.u32 %r148,[%rd5];
	// end inline asm
	xor.b32  	%r149, %r148, %r136;
	setp.gt.s32 	%p15, %r149, -1;
	@%p15 bra 	$L__BB0_10;
$L__BB0_11:
	setp.eq.s32 	%p16, %r7, 0;
	barrier.sync 	0;
	@%p16 bra 	$L__BB0_18;
	ld.param.u32 	%r702, [ntt_param_3];
	mov.u32 	%r17, %ctaid.x;
	mov.u32 	%r18, %ntid.x;
	mov.b32 	%r151, -1;
	shl.b32 	%r152, %r151, %r702;
	not.b32 	%r19, %r152;
	sub.s32 	%r20, 32, %r702;
	mov.b32 	%r711, 0;
$L__BB0_13:
	mad.lo.s32 	%r22, %r711, %r3, %r17;
	mad.lo.s32 	%r153, %r22, %r18, %r14;
	rem.s32 	%r154, %r153, %r6;
	sub.s32 	%r155, %r153, %r154;
	cvt.s64.s32 	%rd6, %r155;
	and.b32  	%r23, %r153, %r19;
	brev.b32 	%r156, %r23;
	shr.u32 	%r24, %r156, %r20;
	setp.ge.s32 	%p17, %r23, %r24;
	@%p17 bra 	$L__BB0_15;
	shl.b64 	%rd68, %rd6, 5;
	add.s64 	%rd69, %rd3, %rd68;
	mul.wide.u32 	%rd70, %r23, 32;
	add.s64 	%rd71, %rd69, %rd70;
	ld.global.u32 	%r157, [%rd71];
	ld.global.u32 	%r158, [%rd71+4];
	ld.global.u32 	%r159, [%rd71+8];
	ld.global.u32 	%r160, [%rd71+12];
	ld.global.u32 	%r161, [%rd71+16];
	ld.global.u32 	%r162, [%rd71+20];
	ld.global.u32 	%r163, [%rd71+24];
	ld.global.u32 	%r164, [%rd71+28];
	mul.wide.u32 	%rd72, %r24, 32;
	add.s64 	%rd73, %rd69, %rd72;
	ld.global.u32 	%r165, [%rd73];
	ld.global.u32 	%r166, [%rd73+4];
	ld.global.u32 	%r167, [%rd73+8];
	ld.global.u32 	%r168, [%rd73+12];
	ld.global.u32 	%r169, [%rd73+16];
	ld.global.u32 	%r170, [%rd73+20];
	ld.global.u32 	%r171, [%rd73+24];
	ld.global.u32 	%r172, [%rd73+28];
	st.global.u32 	[%rd71], %r165;
	st.global.u32 	[%rd71+4], %r166;
	st.global.u32 	[%rd71+8], %r167;
	st.global.u32 	[%rd71+12], %r168;
	st.global.u32 	[%rd71+16], %r169;
	st.global.u32 	[%rd71+20], %r170;
	st.global.u32 	[%rd71+24], %r171;
	st.global.u32 	[%rd71+28], %r172;
	st.global.u32 	[%rd73], %r157;
	st.global.u32 	[%rd73+4], %r158;
	st.global.u32 	[%rd73+8], %r159;
	st.global.u32 	[%rd73+12], %r160;
	st.global.u32 	[%rd73+16], %r161;
	st.global.u32 	[%rd73+20], %r162;
	st.global.u32 	[%rd73+24], %r163;
	st.global.u32 	[%rd73+28], %r164;
$L__BB0_15:
	add.s32 	%r173, %r22, %r3;
	mad.lo.s32 	%r174, %r173, %r18, %r14;
	rem.s32 	%r175, %r174, %r6;
	sub.s32 	%r176, %r174, %r175;
	cvt.s64.s32 	%rd7, %r176;
	and.b32  	%r25, %r174, %r19;
	brev.b32 	%r177, %r25;
	shr.u32 	%r26, %r177, %r20;
	setp.ge.s32 	%p18, %r25, %r26;
	@%p18 bra 	$L__BB0_17;
	shl.b64 	%rd74, %rd7, 5;
	add.s64 	%rd75, %rd3, %rd74;
	mul.wide.u32 	%rd76, %r25, 32;
	add.s64 	%rd77, %rd75, %rd76;
	ld.global.u32 	%r178, [%rd77];
	ld.global.u32 	%r179, [%rd77+4];
	ld.global.u32 	%r180, [%rd77+8];
	ld.global.u32 	%r181, [%rd77+12];
	ld.global.u32 	%r182, [%rd77+16];
	ld.global.u32 	%r183, [%rd77+20];
	ld.global.u32 	%r184, [%rd77+24];
	ld.global.u32 	%r185, [%rd77+28];
	mul.wide.u32 	%rd78, %r26, 32;
	add.s64 	%rd79, %rd75, %rd78;
	ld.global.u32 	%r186, [%rd79];
	ld.global.u32 	%r187, [%rd79+4];
	ld.global.u32 	%r188, [%rd79+8];
	ld.global.u32 	%r189, [%rd79+12];
	ld.global.u32 	%r190, [%rd79+16];
	ld.global.u32 	%r191, [%rd79+20];
	ld.global.u32 	%r192, [%rd79+24];
	ld.global.u32 	%r193, [%rd79+28];
	st.global.u32 	[%rd77], %r186;
	st.global.u32 	[%rd77+4], %r187;
	st.global.u32 	[%rd77+8], %r188;
	st.global.u32 	[%rd77+12], %r189;
	st.global.u32 	[%rd77+16], %r190;
	st.global.u32 	[%rd77+20], %r191;
	st.global.u32 	[%rd77+24], %r192;
	st.global.u32 	[%rd77+28], %r193;
	st.global.u32 	[%rd79], %r178;
	st.global.u32 	[%rd79+4], %r179;
	st.global.u32 	[%rd79+8], %r180;
	st.global.u32 	[%rd79+12], %r181;
	st.global.u32 	[%rd79+16], %r182;
	st.global.u32 	[%rd79+20], %r183;
	st.global.u32 	[%rd79+24], %r184;
	st.global.u32 	[%rd79+28], %r185;
$L__BB0_17:
	add.s32 	%r711, %r711, 2;
	setp.lt.u32 	%p19, %r711, %r7;
	@%p19 bra 	$L__BB0_13;
$L__BB0_18:
	setp.ne.s64 	%p20, %rd4, 0;
	@%p20 bra 	$L__BB0_20;
	// begin inline asm
	trap;
	// end inline asm
$L__BB0_20:
	setp.ne.s32 	%p21, %r15, 0;
	barrier.sync 	0;
	@%p21 bra 	$L__BB0_23;
	mov.u32 	%r196, %nctaid.y;
	mul.lo.s32 	%r197, %r3, %r196;
	mov.u32 	%r198, %nctaid.z;
	mul.lo.s32 	%r199, %r197, %r198;
	mov.u32 	%r200, %ctaid.x;
	mov.u32 	%r201, %ctaid.y;
	add.s32 	%r202, %r200, %r201;
	mov.u32 	%r203, %ctaid.z;
	neg.s32 	%r204, %r203;
	setp.eq.s32 	%p22, %r202, %r204;
	sub.s32 	%r205, -2147483647, %r199;
	selp.b32 	%r195, %r205, 1, %p22;
	// begin inline asm
	atom.add.release.gpu.u32 %r194,[%rd5],%r195;
	// end inline asm
$L__BB0_22:
	// begin inline asm
	ld.acquire.gpu.u32 %r206,[%rd5];
	// end inline asm
	xor.b32  	%r207, %r206, %r194;
	setp.gt.s32 	%p23, %r207, -1;
	@%p23 bra 	$L__BB0_22;
$L__BB0_23:
	barrier.sync 	0;
	setp.gt.u32 	%p24, %r4, %r2;
	@%p24 bra 	$L__BB0_28;
	shl.b32 	%r209, %r14, 5;
	mov.u32 	%r210, _ZZ18ntt_at_block_levelP8ExtFieldiPKjE11cached_buff;
	add.s32 	%r29, %r210, %r209;
	mov.b32 	%r712, 0;
	mov.u32 	%r212, %ctaid.x;
	mul.wide.u32 	%rd85, %r14, 4;
$L__BB0_25:
	ld.param.u64 	%rd289, [ntt_param_5];
	mad.lo.s32 	%r213, %r712, %r3, %r212;
	shl.b32 	%r214, %r213, 9;
	add.s32 	%r215, %r214, %r14;
	mul.wide.s32 	%rd82, %r215, 32;
	add.s64 	%rd83, %rd3, %rd82;
	ld.global.u32 	%r216, [%rd83];
	ld.global.u32 	%r217, [%rd83+4];
	ld.global.u32 	%r218, [%rd83+8];
	ld.global.u32 	%r219, [%rd83+12];
	ld.global.u32 	%r220, [%rd83+16];
	ld.global.u32 	%r221, [%rd83+20];
	ld.global.u32 	%r222, [%rd83+24];
	ld.global.u32 	%r223, [%rd83+28];
	st.shared.u32 	[%r29], %r216;
	st.shared.u32 	[%r29+4], %r217;
	st.shared.u32 	[%r29+8], %r218;
	st.shared.u32 	[%r29+12], %r219;
	st.shared.u32 	[%r29+16], %r220;
	st.shared.u32 	[%r29+20], %r221;
	st.shared.u32 	[%r29+24], %r222;
	st.shared.u32 	[%r29+28], %r223;
	ld.global.u32 	%r224, [%rd83+8192];
	ld.global.u32 	%r225, [%rd83+8196];
	ld.global.u32 	%r226, [%rd83+8200];
	ld.global.u32 	%r227, [%rd83+8204];
	ld.global.u32 	%r228, [%rd83+8208];
	ld.global.u32 	%r229, [%rd83+8212];
	ld.global.u32 	%r230, [%rd83+8216];
	ld.global.u32 	%r231, [%rd83+8220];
	st.shared.u32 	[%r29+8192], %r224;
	st.shared.u32 	[%r29+8196], %r225;
	st.shared.u32 	[%r29+8200], %r226;
	st.shared.u32 	[%r29+8204], %r227;
	st.shared.u32 	[%r29+8208], %r228;
	st.shared.u32 	[%r29+8212], %r229;
	st.shared.u32 	[%r29+8216], %r230;
	st.shared.u32 	[%r29+8220], %r231;
	cvta.to.global.u64 	%rd84, %rd289;
	add.s64 	%rd86, %rd84, %rd85;
	ld.global.u32 	%r232, [%rd86+2044];
	shl.b32 	%r233, %r14, 2;
	mov.u32 	%r234, _ZZ18ntt_at_block_levelP8ExtFieldiPKjE15cached_twiddles;
	add.s32 	%r235, %r234, %r233;
	st.shared.u32 	[%r235], %r232;
	ld.global.u32 	%r236, [%rd86+3068];
	st.shared.u32 	[%r235+1024], %r236;
	bar.sync 	0;
	shl.b32 	%r237, %r14, 5;
	add.s32 	%r238, %r29, %r237;
	ld.shared.u32 	%r239, [%r238];
	ld.shared.u32 	%r240, [%r238+4];
	ld.shared.u32 	%r241, [%r238+8];
	ld.shared.u32 	%r242, [%r238+12];
	ld.shared.u32 	%r243, [%r238+16];
	ld.shared.u32 	%r244, [%r238+20];
	ld.shared.u32 	%r245, [%r238+24];
	ld.shared.u32 	%r246, [%r238+28];
	ld.shared.u32 	%r247, [%r238+32];
	ld.shared.u32 	%r248, [%r238+36];
	ld.shared.u32 	%r249, [%r238+40];
	ld.shared.u32 	%r250, [%r238+44];
	ld.shared.u32 	%r251, [%r238+48];
	ld.shared.u32 	%r252, [%r238+52];
	ld.shared.u32 	%r253, [%r238+56];
	ld.shared.u32 	%r254, [%r238+60];
	add.s32 	%r255, %r247, %r239;
	setp.gt.u32 	%p25, %r255, 2130706432;
	add.s32 	%r256, %r255, -2130706433;
	selp.b32 	%r257, %r256, %r255, %p25;
	st.shared.u32 	[%r238], %r257;
	add.s32 	%r258, %r248, %r240;
	setp.gt.u32 	%p26, %r258, 2130706432;
	add.s32 	%r259, %r258, -2130706433;
	selp.b32 	%r260, %r259, %r258, %p26;
	st.shared.u32 	[%r238+4], %r260;
	add.s32 	%r261, %r249, %r241;
	setp.gt.u32 	%p27, %r261, 2130706432;
	add.s32 	%r262, %r261, -2130706433;
	selp.b32 	%r263, %r262, %r261, %p27;
	st.shared.u32 	[%r238+8], %r263;
	add.s32 	%r264, %r250, %r242;
	setp.gt.u32 	%p28, %r264, 2130706432;
	add.s32 	%r265, %r264, -2130706433;
	selp.b32 	%r266, %r265, %r264, %p28;
	st.shared.u32 	[%r238+12], %r266;
	add.s32 	%r267, %r251, %r243;
	setp.gt.u32 	%p29, %r267, 2130706432;
	add.s32 	%r268, %r267, -2130706433;
	selp.b32 	%r269, %r268, %r267, %p29;
	st.shared.u32 	[%r238+16], %r269;
	add.s32 	%r270, %r252, %r244;
	setp.gt.u32 	%p30, %r270, 2130706432;
	add.s32 	%r271, %r270, -2130706433;
	selp.b32 	%r272, %r271, %r270, %p30;
	st.shared.u32 	[%r238+20], %r272;
	add.s32 	%r273, %r253, %r245;
	setp.gt.u32 	%p31, %r273, 2130706432;
	add.s32 	%r274, %r273, -2130706433;
	selp.b32 	%r275, %r274, %r273, %p31;
	st.shared.u32 	[%r238+24], %r275;
	add.s32 	%r276, %r254, %r246;
	setp.gt.u32 	%p32, %r276, 2130706432;
	add.s32 	%r277, %r276, -2130706433;
	selp.b32 	%r278, %r277, %r276, %p32;
	st.shared.u32 	[%r238+28], %r278;
	sub.s32 	%r279, %r239, %r247;
	setp.lt.u32 	%p33, %r239, %r247;
	selp.b32 	%r280, 2130706433, 0, %p33;
	add.s32 	%r281, %r279, %r280;
	st.shared.u32 	[%r238+32], %r281;
	sub.s32 	%r282, %r240, %r248;
	setp.lt.u32 	%p34, %r240, %r248;
	selp.b32 	%r283, 2130706433, 0, %p34;
	add.s32 	%r284, %r282, %r283;
	st.shared.u32 	[%r238+36], %r284;
	sub.s32 	%r285, %r241, %r249;
	setp.lt.u32 	%p35, %r241, %r249;
	selp.b32 	%r286, 2130706433, 0, %p35;
	add.s32 	%r287, %r285, %r286;
	st.shared.u32 	[%r238+40], %r287;
	sub.s32 	%r288, %r242, %r250;
	setp.lt.u32 	%p36, %r242, %r250;
	selp.b32 	%r289, 2130706433, 0, %p36;
	add.s32 	%r290, %r288, %r289;
	st.shared.u32 	[%r238+44], %r290;
	sub.s32 	%r291, %r243, %r251;
	setp.lt.u32 	%p37, %r243, %r251;
	selp.b32 	%r292, 2130706433, 0, %p37;
	add.s32 	%r293, %r291, %r292;
	st.shared.u32 	[%r238+48], %r293;
	sub.s32 	%r294, %r244, %r252;
	setp.lt.u32 	%p38, %r244, %r252;
	selp.b32 	%r295, 2130706433, 0, %p38;
	add.s32 	%r296, %r294, %r295;
	st.shared.u32 	[%r238+52], %r296;
	sub.s32 	%r297, %r245, %r253;
	setp.lt.u32 	%p39, %r245, %r253;
	selp.b32 	%r298, 2130706433, 0, %p39;
	add.s32 	%r299, %r297, %r298;
	st.shared.u32 	[%r238+56], %r299;
	sub.s32 	%r300, %r246, %r254;
	setp.lt.u32 	%p40, %r246, %r254;
	selp.b32 	%r301, 2130706433, 0, %p40;
	add.s32 	%r302, %r300, %r301;
	st.shared.u32 	[%r238+60], %r302;
	mov.b32 	%r713, 1;
$L__BB0_26:
	mov.b32 	%r303, 1;
	shl.b32 	%r304, %r303, %r713;
	mov.b32 	%r305, -1;
	shl.b32 	%r306, %r305, %r713;
	and.b32  	%r307, %r306, %r14;
	shl.b32 	%r308, %r307, 5;
	add.s32 	%r309, %r29, %r308;
	ld.shared.u32 	%r310, [%r309];
	ld.shared.u32 	%r311, [%r309+4];
	ld.shared.u32 	%r312, [%r309+8];
	ld.shared.u32 	%r313, [%r309+12];
	ld.shared.u32 	%r314, [%r309+16];
	ld.shared.u32 	%r315, [%r309+20];
	ld.shared.u32 	%r316, [%r309+24];
	ld.shared.u32 	%r317, [%r309+28];
	mov.b32 	%r318, 32;
	shl.b32 	%r319, %r318, %r713;
	add.s32 	%r320, %r309, %r319;
	ld.shared.u32 	%r321, [%r320];
	ld.shared.u32 	%r322, [%r320+4];
	ld.shared.u32 	%r323, [%r320+8];
	ld.shared.u32 	%r324, [%r320+12];
	ld.shared.u32 	%r325, [%r320+16];
	ld.shared.u32 	%r326, [%r320+20];
	ld.shared.u32 	%r327, [%r320+24];
	ld.shared.u32 	%r328, [%r320+28];
	add.s32 	%r329, %r304, -1;
	and.b32  	%r330, %r329, %r14;
	shl.b32 	%r331, %r330, 8;
	shr.u32 	%r332, %r331, %r713;
	add.s32 	%r333, %r330, %r304;
	shl.b32 	%r334, %r333, 8;
	shr.u32 	%r335, %r334, %r713;
	shl.b32 	%r336, %r335, 2;
	mov.u32 	%r337, _ZZ18ntt_at_block_levelP8ExtFieldiPKjE15cached_twiddles;
	add.s32 	%r338, %r337, %r336;
	ld.shared.u32 	%r339, [%r338];
	shl.b32 	%r340, %r332, 2;
	add.s32 	%r341, %r337, %r340;
	ld.shared.u32 	%r342, [%r341];
	mul.wide.u32 	%rd87, %r321, %r342;
	mul.lo.s64 	%rd88, %rd87, 2164260865;
	and.b64  	%rd89, %rd88, 4294967295;
	mul.lo.s64 	%rd90, %rd89, 2130706433;
	sub.s64 	%rd91, %rd87, %rd90;
	setp.lt.u64 	%p41, %rd87, %rd90;
	{ .reg .b32 tmp; mov.b64 {tmp, %r343}, %rd91; }
	selp.b32 	%r344, 2130706433, 0, %p41;
	add.s32 	%r345, %r344, %r343;
	mul.wide.u32 	%rd92, %r322, %r342;
	mul.lo.s64 	%rd93, %rd92, 2164260865;
	and.b64  	%rd94, %rd93, 4294967295;
	mul.lo.s64 	%rd95, %rd94, 2130706433;
	sub.s64 	%rd96, %rd92, %rd95;
	setp.lt.u64 	%p42, %rd92, %rd95;
	{ .reg .b32 tmp; mov.b64 {tmp, %r346}, %rd96; }
	selp.b32 	%r347, 2130706433, 0, %p42;
	add.s32 	%r348, %r347, %r346;
	mul.wide.u32 	%rd97, %r323, %r342;
	mul.lo.s64 	%rd98, %rd97, 2164260865;
	and.b64  	%rd99, %rd98, 4294967295;
	mul.lo.s64 	%rd100, %rd99, 2130706433;
	sub.s64 	%rd101, %rd97, %rd100;
	setp.lt.u64 	%p43, %rd97, %rd100;
	{ .reg .b32 tmp; mov.b64 {tmp, %r349}, %rd101; }
	selp.b32 	%r350, 2130706433, 0, %p43;
	add.s32 	%r351, %r350, %r349;
	mul.wide.u32 	%rd102, %r324, %r342;
	mul.lo.s64 	%rd103, %rd102, 2164260865;
	and.b64  	%rd104, %rd103, 4294967295;
	mul.lo.s64 	%rd105, %rd104, 2130706433;
	sub.s64 	%rd106, %rd102, %rd105;
	setp.lt.u64 	%p44, %rd102, %rd105;
	{ .reg .b32 tmp; mov.b64 {tmp, %r352}, %rd106; }
	selp.b32 	%r353, 2130706433, 0, %p44;
	add.s32 	%r354, %r353, %r352;
	mul.wide.u32 	%rd107, %r325, %r342;
	mul.lo.s64 	%rd108, %rd107, 2164260865;
	and.b64  	%rd109, %rd108, 4294967295;
	mul.lo.s64 	%rd110, %rd109, 2130706433;
	sub.s64 	%rd111, %rd107, %rd110;
	setp.lt.u64 	%p45, %rd107, %rd110;
	{ .reg .b32 tmp; mov.b64 {tmp, %r355}, %rd111; }
	selp.b32 	%r356, 2130706433, 0, %p45;
	add.s32 	%r357, %r356, %r355;
	mul.wide.u32 	%rd112, %r326, %r342;
	mul.lo.s64 	%rd113, %rd112, 2164260865;
	and.b64  	%rd114, %rd113, 4294967295;
	mul.lo.s64 	%rd115, %rd114, 2130706433;
	sub.s64 	%rd116, %rd112, %rd115;
	setp.lt.u64 	%p46, %rd112, %rd115;
	{ .reg .b32 tmp; mov.b64 {tmp, %r358}, %rd116; }
	selp.b32 	%r359, 2130706433, 0, %p46;
	add.s32 	%r360, %r359, %r358;
	mul.wide.u32 	%rd117, %r327, %r342;
	mul.lo.s64 	%rd118, %rd117, 2164260865;
	and.b64  	%rd119, %rd118, 4294967295;
	mul.lo.s64 	%rd120, %rd119, 2130706433;
	sub.s64 	%rd121, %rd117, %rd120;
	setp.lt.u64 	%p47, %rd117, %rd120;
	{ .reg .b32 tmp; mov.b64 {tmp, %r361}, %rd121; }
	selp.b32 	%r362, 2130706433, 0, %p47;
	add.s32 	%r363, %r362, %r361;
	mul.wide.u32 	%rd122, %r328, %r342;
	mul.lo.s64 	%rd123, %rd122, 2164260865;
	and.b64  	%rd124, %rd123, 4294967295;
	mul.lo.s64 	%rd125, %rd124, 2130706433;
	sub.s64 	%rd126, %rd122, %rd125;
	setp.lt.u64 	%p48, %rd122, %rd125;
	{ .reg .b32 tmp; mov.b64 {tmp, %r364}, %rd126; }
	selp.b32 	%r365, 2130706433, 0, %p48;
	add.s32 	%r366, %r365, %r364;
	add.s32 	%r367, %r345, %r310;
	setp.gt.u32 	%p49, %r367, 2130706432;
	add.s32 	%r368, %r367, -2130706433;
	selp.b32 	%r369, %r368, %r367, %p49;
	st.shared.u32 	[%r309], %r369;
	add.s32 	%r370, %r348, %r311;
	setp.gt.u32 	%p50, %r370, 2130706432;
	add.s32 	%r371, %r370, -2130706433;
	selp.b32 	%r372, %r371, %r370, %p50;
	st.shared.u32 	[%r309+4], %r372;
	add.s32 	%r373, %r351, %r312;
	setp.gt.u32 	%p51, %r373, 2130706432;
	add.s32 	%r374, %r373, -2130706433;
	selp.b32 	%r375, %r374, %r373, %p51;
	st.shared.u32 	[%r309+8], %r375;
	add.s32 	%r376, %r354, %r313;
	setp.gt.u32 	%p52, %r376, 2130706432;
	add.s32 	%r377, %r376, -2130706433;
	selp.b32 	%r378, %r377, %r376, %p52;
	st.shared.u32 	[%r309+12], %r378;
	add.s32 	%r379, %r357, %r314;
	setp.gt.u32 	%p53, %r379, 2130706432;
	add.s32 	%r380, %r379, -2130706433;
	selp.b32 	%r381, %r380, %r379, %p53;
	st.shared.u32 	[%r309+16], %r381;
	add.s32 	%r382, %r360, %r315;
	setp.gt.u32 	%p54, %r382, 2130706432;
	add.s32 	%r383, %r382, -2130706433;
	selp.b32 	%r384, %r383, %r382, %p54;
	st.shared.u32 	[%r309+20], %r384;
	add.s32 	%r385, %r363, %r316;
	setp.gt.u32 	%p55, %r385, 2130706432;
	add.s32 	%r386, %r385, -2130706433;
	selp.b32 	%r387, %r386, %r385, %p55;
	st.shared.u32 	[%r309+24], %r387;
	add.s32 	%r388, %r366, %r317;
	setp.gt.u32 	%p56, %r388, 2130706432;
	add.s32 	%r389, %r388, -2130706433;
	selp.b32 	%r390, %r389, %r388, %p56;
	st.shared.u32 	[%r309+28], %r390;
	mul.wide.u32 	%rd127, %r321, %r339;
	mul.lo.s64 	%rd128, %rd127, 2164260865;
	and.b64  	%rd129, %rd128, 4294967295;
	mul.lo.s64 	%rd130, %rd129, 2130706433;
	sub.s64 	%rd131, %rd127, %rd130;
	setp.lt.u64 	%p57, %rd127, %rd130;
	{ .reg .b32 tmp; mov.b64 {tmp, %r391}, %rd131; }
	selp.b32 	%r392, 2130706433, 0, %p57;
	add.s32 	%r393, %r392, %r391;
	mul.wide.u32 	%rd132, %r322, %r339;
	mul.lo.s64 	%rd133, %rd132, 2164260865;
	and.b64  	%rd134, %rd133, 4294967295;
	mul.lo.s64 	%rd135, %rd134, 2130706433;
	sub.s64 	%rd136, %rd132, %rd135;
	setp.lt.u64 	%p58, %rd132, %rd135;
	{ .reg .b32 tmp; mov.b64 {tmp, %r394}, %rd136; }
	selp.b32 	%r395, 2130706433, 0, %p58;
	add.s32 	%r396, %r395, %r394;
	mul.wide.u32 	%rd137, %r323, %r339;
	mul.lo.s64 	%rd138, %rd137, 2164260865;
	and.b64  	%rd139, %rd138, 4294967295;
	mul.lo.s64 	%rd140, %rd139, 2130706433;
	sub.s64 	%rd141, %rd137, %rd140;
	setp.lt.u64 	%p59, %rd137, %rd140;
	{ .reg .b32 tmp; mov.b64 {tmp, %r397}, %rd141; }
	selp.b32 	%r398, 2130706433, 0, %p59;
	add.s32 	%r399, %r398, %r397;
	mul.wide.u32 	%rd142, %r324, %r339;
	mul.lo.s64 	%rd143, %rd142, 2164260865;
	and.b64  	%rd144, %rd143, 4294967295;
	mul.lo.s64 	%rd145, %rd144, 2130706433;
	sub.s64 	%rd146, %rd142, %rd145;
	setp.lt.u64 	%p60, %rd142, %rd145;
	{ .reg .b32 tmp; mov.b64 {tmp, %r400}, %rd146; }
	selp.b32 	%r401, 2130706433, 0, %p60;
	add.s32 	%r402, %r401, %r400;
	mul.wide.u32 	%rd147, %r325, %r339;
	mul.lo.s64 	%rd148, %rd147, 2164260865;
	and.b64  	%rd149, %rd148, 4294967295;
	mul.lo.s64 	%rd150, %rd149, 2130706433;
	sub.s64 	%rd151, %rd147, %rd150;
	setp.lt.u64 	%p61, %rd147, %rd150;
	{ .reg .b32 tmp; mov.b64 {tmp, %r403}, %rd151; }
	selp.b32 	%r404, 2130706433, 0, %p61;
	add.s32 	%r405, %r404, %r403;
	mul.wide.u32 	%rd152, %r326, %r339;
	mul.lo.s64 	%rd153, %rd152, 2164260865;
	and.b64  	%rd154, %rd153, 4294967295;
	mul.lo.s64 	%rd155, %rd154, 2130706433;
	sub.s64 	%rd156, %rd152, %rd155;
	setp.lt.u64 	%p62, %rd152, %rd155;
	{ .reg .b32 tmp; mov.b64 {tmp, %r406}, %rd156; }
	selp.b32 	%r407, 2130706433, 0, %p62;
	add.s32 	%r408, %r407, %r406;
	mul.wide.u32 	%rd157, %r327, %r339;
	mul.lo.s64 	%rd158, %rd157, 2164260865;
	and.b64  	%rd159, %rd158, 4294967295;
	mul.lo.s64 	%rd160, %rd159, 2130706433;
	sub.s64 	%rd161, %rd157, %rd160;
	setp.lt.u64 	%p63, %rd157, %rd160;
	{ .reg .b32 tmp; mov.b64 {tmp, %r409}, %rd161; }
	selp.b32 	%r410, 2130706433, 0, %p63;
	add.s32 	%r411, %r410, %r409;
	mul.wide.u32 	%rd162, %r328, %r339;
	mul.lo.s64 	%rd163, %rd162, 2164260865;
	and.b64  	%rd164, %rd163, 4294967295;
	mul.lo.s64 	%rd165, %rd164, 2130706433;
	sub.s64 	%rd166, %rd162, %rd165;
	setp.lt.u64 	%p64, %rd162, %rd165;
	{ .reg .b32 tmp; mov.b64 {tmp, %r412}, %rd166; }
	selp.b32 	%r413, 2130706433, 0, %p64;
	add.s32 	%r414, %r413, %r412;
	add.s32 	%r415, %r393, %r310;
	setp.gt.u32 	%p65, %r415, 2130706432;
	add.s32 	%r416, %r415, -2130706433;
	selp.b32 	%r417, %r416, %r415, %p65;
	st.shared.u32 	[%r320], %r417;
	add.s32 	%r418, %r396, %r311;
	setp.gt.u32 	%p66, %r418, 2130706432;
	add.s32 	%r419, %r418, -2130706433;
	selp.b32 	%r420, %r419, %r418, %p66;
	st.shared.u32 	[%r320+4], %r420;
	add.s32 	%r421, %r399, %r312;
	setp.gt.u32 	%p67, %r421, 2130706432;
	add.s32 	%r422, %r421, -2130706433;
	selp.b32 	%r423, %r422, %r421, %p67;
	st.shared.u32 	[%r320+8], %r423;
	add.s32 	%r424, %r402, %r313;
	setp.gt.u32 	%p68, %r424, 2130706432;
	add.s32 	%r425, %r424, -2130706433;
	selp.b32 	%r426, %r425, %r424, %p68;
	st.shared.u32 	[%r320+12], %r426;
	add.s32 	%r427, %r405, %r314;
	setp.gt.u32 	%p69, %r427, 2130706432;
	add.s32 	%r428, %r427, -2130706433;
	selp.b32 	%r429, %r428, %r427, %p69;
	st.shared.u32 	[%r320+16], %r429;
	add.s32 	%r430, %r408, %r315;
	setp.gt.u32 	%p70, %r430, 2130706432;
	add.s32 	%r431, %r430, -2130706433;
	selp.b32 	%r432, %r431, %r430, %p70;
	st.shared.u32 	[%r320+20], %r432;
	add.s32 	%r433, %r411, %r316;
	setp.gt.u32 	%p71, %r433, 2130706432;
	add.s32 	%r434, %r433, -2130706433;
	selp.b32 	%r435, %r434, %r433, %p71;
	st.shared.u32 	[%r320+24], %r435;
	add.s32 	%r436, %r414, %r317;
	setp.gt.u32 	%p72, %r436, 2130706432;
	add.s32 	%r437, %r436, -2130706433;
	selp.b32 	%r438, %r437, %r436, %p72;
	st.shared.u32 	[%r320+28], %r438;
	bar.sync 	0;
	add.s32 	%r713, %r713, 1;
	setp.ne.s32 	%p73, %r713, 9;
	@%p73 bra 	$L__BB0_26;
	ld.shared.u32 	%r439, [%r29];
	ld.shared.u32 	%r440, [%r29+4];
	ld.shared.u32 	%r441, [%r29+8];
	ld.shared.u32 	%r442, [%r29+12];
	ld.shared.u32 	%r443, [%r29+16];
	ld.shared.u32 	%r444, [%r29+20];
	ld.shared.u32 	%r445, [%r29+24];
	ld.shared.u32 	%r446, [%r29+28];
	mov.u32 	%r447, %ctaid.x;
	mad.lo.s32 	%r448, %r712, %r3, %r447;
	shl.b32 	%r449, %r448, 9;
	add.s32 	%r450, %r449, %r14;
	mul.wide.s32 	%rd167, %r450, 32;
	add.s64 	%rd168, %rd3, %rd167;
	st.global.u32 	[%rd168], %r439;
	st.global.u32 	[%rd168+4], %r440;
	st.global.u32 	[%rd168+8], %r441;
	st.global.u32 	[%rd168+12], %r442;
	st.global.u32 	[%rd168+16], %r443;
	st.global.u32 	[%rd168+20], %r444;
	st.global.u32 	[%rd168+24], %r445;
	st.global.u32 	[%rd168+28], %r446;
	ld.shared.u32 	%r451, [%r29+8192];
	ld.shared.u32 	%r452, [%r29+8196];
	ld.shared.u32 	%r453, [%r29+8200];
	ld.shared.u32 	%r454, [%r29+8204];
	ld.shared.u32 	%r455, [%r29+8208];
	ld.shared.u32 	%r456, [%r29+8212];
	ld.shared.u32 	%r457, [%r29+8216];
	ld.shared.u32 	%r458, [%r29+8220];
	st.global.u32 	[%rd168+8192], %r451;
	st.global.u32 	[%rd168+8196], %r452;
	st.global.u32 	[%rd168+8200], %r453;
	st.global.u32 	[%rd168+8204], %r454;
	st.global.u32 	[%rd168+8208], %r455;
	st.global.u32 	[%rd168+8212], %r456;
	st.global.u32 	[%rd168+8216], %r457;
	st.global.u32 	[%rd168+8220], %r458;
	add.s32 	%r712, %r712, 1;
	setp.lt.u32 	%p74, %r712, %r5;
	@%p74 bra 	$L__BB0_25;
$L__BB0_28:
	ld.param.u32 	%r703, [ntt_param_3];
	setp.lt.u32 	%p75, %r703, 10;
	@%p75 bra 	$L__BB0_39;
	mov.u32 	%r460, %nctaid.y;
	mul.lo.s32 	%r461, %r3, %r460;
	mov.u32 	%r462, %nctaid.z;
	mul.lo.s32 	%r463, %r461, %r462;
	mov.u32 	%r464, %ctaid.x;
	mov.u32 	%r465, %ctaid.y;
	add.s32 	%r466, %r464, %r465;
	mov.u32 	%r467, %ctaid.z;
	neg.s32 	%r468, %r467;
	setp.eq.s32 	%p76, %r466, %r468;
	sub.s32 	%r469, -2147483647, %r463;
	selp.b32 	%r30, %r469, 1, %p76;
	mov.b32 	%r714, 9;
	mov.u32 	%r470, %tid.y;
	mov.u32 	%r36, %tid.x;
	add.s32 	%r471, %r36, %r470;
$L__BB0_30:
	setp.ne.s64 	%p77, %rd4, 0;
	@%p77 bra 	$L__BB0_32;
	// begin inline asm
	trap;
	// end inline asm
$L__BB0_32:
	mov.u32 	%r472, %tid.z;
	or.b32  	%r473, %r471, %r472;
	setp.ne.s32 	%p78, %r473, 0;
	barrier.sync 	0;
	@%p78 bra 	$L__BB0_35;
	// begin inline asm
	atom.add.release.gpu.u32 %r474,[%rd5],%r30;
	// end inline asm
$L__BB0_34:
	// begin inline asm
	ld.acquire.gpu.u32 %r476,[%rd5];
	// end inline asm
	xor.b32  	%r477, %r476, %r474;
	setp.gt.s32 	%p79, %r477, -1;
	@%p79 bra 	$L__BB0_34;
$L__BB0_35:
	ld.param.u32 	%r708, [ntt_param_4];
	ld.param.u32 	%r704, [ntt_param_3];
	mov.u32 	%r478, %nctaid.x;
	shl.b32 	%r479, %r478, 9;
	add.s32 	%r480, %r708, %r704;
	mov.b32 	%r481, 1;
	shl.b32 	%r482, %r481, %r480;
	setp.gt.u32 	%p80, %r479, %r482;
	barrier.sync 	0;
	@%p80 bra 	$L__BB0_38;
	mov.u32 	%r484, %ctaid.x;
	shl.b32 	%r485, %r484, 9;
	shl.b32 	%r486, %r36, 1;
	add.s32 	%r715, %r485, %r486;
	shl.b32 	%r487, %r484, 8;
	add.s32 	%r716, %r36, %r487;
	mov.b32 	%r717, 0;
$L__BB0_37:
	ld.param.u64 	%rd290, [ntt_param_5];
	ld.param.u64 	%rd286, [ntt_param_1];
	mov.b32 	%r488, 1;
	shl.b32 	%r489, %r488, %r714;
	rem.s32 	%r490, %r716, %r489;
	sub.s32 	%r491, %r715, %r490;
	cvta.to.global.u64 	%rd171, %rd286;
	mul.wide.s32 	%rd172, %r491, 32;
	add.s64 	%rd173, %rd171, %rd172;
	ld.global.u32 	%r492, [%rd173];
	ld.global.u32 	%r493, [%rd173+4];
	ld.global.u32 	%r494, [%rd173+8];
	ld.global.u32 	%r495, [%rd173+12];
	ld.global.u32 	%r496, [%rd173+16];
	ld.global.u32 	%r497, [%rd173+20];
	ld.global.u32 	%r498, [%rd173+24];
	ld.global.u32 	%r499, [%rd173+28];
	mul.wide.s32 	%rd174, %r489, 32;
	add.s64 	%rd175, %rd173, %rd174;
	ld.global.u32 	%r500, [%rd175];
	ld.global.u32 	%r501, [%rd175+4];
	ld.global.u32 	%r502, [%rd175+8];
	ld.global.u32 	%r503, [%rd175+12];
	ld.global.u32 	%r504, [%rd175+16];
	ld.global.u32 	%r505, [%rd175+20];
	ld.global.u32 	%r506, [%rd175+24];
	ld.global.u32 	%r507, [%rd175+28];
	cvt.s64.s32 	%rd176, %r490;
	mov.b32 	%r508, 2;
	shl.b32 	%r509, %r508, %r714;
	cvt.s64.s32 	%rd177, %r509;
	add.s64 	%rd178, %rd177, %rd176;
	cvta.to.global.u64 	%rd179, %rd290;
	shl.b64 	%rd180, %rd178, 2;
	add.s64 	%rd181, %rd179, %rd180;
	mul.wide.s32 	%rd182, %r489, 4;
	add.s64 	%rd183, %rd181, %rd182;
	ld.global.u32 	%r510, [%rd183+-4];
	ld.global.u32 	%r511, [%rd181+-4];
	mul.wide.u32 	%rd184, %r500, %r511;
	mul.lo.s64 	%rd185, %rd184, 2164260865;
	and.b64  	%rd186, %rd185, 4294967295;
	mul.lo.s64 	%rd187, %rd186, 2130706433;
	sub.s64 	%rd188, %rd184, %rd187;
	setp.lt.u64 	%p81, %rd184, %rd187;
	{ .reg .b32 tmp; mov.b64 {tmp, %r512}, %rd188; }
	selp.b32 	%r513, 2130706433, 0, %p81;
	add.s32 	%r514, %r513, %r512;
	mul.wide.u32 	%rd189, %r501, %r511;
	mul.lo.s64 	%rd190, %rd189, 2164260865;
	and.b64  	%rd191, %rd190, 4294967295;
	mul.lo.s64 	%rd192, %rd191, 2130706433;
	sub.s64 	%rd193, %rd189, %rd192;
	setp.lt.u64 	%p82, %rd189, %rd192;
	{ .reg .b32 tmp; mov.b64 {tmp, %r515}, %rd193; }
	selp.b32 	%r516, 2130706433, 0, %p82;
	add.s32 	%r517, %r516, %r515;
	mul.wide.u32 	%rd194, %r502, %r511;
	mul.lo.s64 	%rd195, %rd194, 2164260865;
	and.b64  	%rd196, %rd195, 4294967295;
	mul.lo.s64 	%rd197, %rd196, 2130706433;
	sub.s64 	%rd198, %rd194, %rd197;
	setp.lt.u64 	%p83, %rd194, %rd197;
	{ .reg .b32 tmp; mov.b64 {tmp, %r518}, %rd198; }
	selp.b32 	%r519, 2130706433, 0, %p83;
	add.s32 	%r520, %r519, %r518;
	mul.wide.u32 	%rd199, %r503, %r511;
	mul.lo.s64 	%rd200, %rd199, 2164260865;
	and.b64  	%rd201, %rd200, 4294967295;
	mul.lo.s64 	%rd202, %rd201, 2130706433;
	sub.s64 	%rd203, %rd199, %rd202;
	setp.lt.u64 	%p84, %rd199, %rd202;
	{ .reg .b32 tmp; mov.b64 {tmp, %r521}, %rd203; }
	selp.b32 	%r522, 2130706433, 0, %p84;
	add.s32 	%r523, %r522, %r521;
	mul.wide.u32 	%rd204, %r504, %r511;
	mul.lo.s64 	%rd205, %rd204, 2164260865;
	and.b64  	%rd206, %rd205, 4294967295;
	mul.lo.s64 	%rd207, %rd206, 2130706433;
	sub.s64 	%rd208, %rd204, %rd207;
	setp.lt.u64 	%p85, %rd204, %rd207;
	{ .reg .b32 tmp; mov.b64 {tmp, %r524}, %rd208; }
	selp.b32 	%r525, 2130706433, 0, %p85;
	add.s32 	%r526, %r525, %r524;
	mul.wide.u32 	%rd209, %r505, %r511;
	mul.lo.s64 	%rd210, %rd209, 2164260865;
	and.b64  	%rd211, %rd210, 4294967295;
	mul.lo.s64 	%rd212, %rd211, 2130706433;
	sub.s64 	%rd213, %rd209, %rd212;
	setp.lt.u64 	%p86, %rd209, %rd212;
	{ .reg .b32 tmp; mov.b64 {tmp, %r527}, %rd213; }
	selp.b32 	%r528, 2130706433, 0, %p86;
	add.s32 	%r529, %r528, %r527;
	mul.wide.u32 	%rd214, %r506, %r511;
	mul.lo.s64 	%rd215, %rd214, 2164260865;
	and.b64  	%rd216, %rd215, 4294967295;
	mul.lo.s64 	%rd217, %rd216, 2130706433;
	sub.s64 	%rd218, %rd214, %rd217;
	setp.lt.u64 	%p87, %rd214, %rd217;
	{ .reg .b32 tmp; mov.b64 {tmp, %r530}, %rd218; }
	selp.b32 	%r531, 2130706433, 0, %p87;
	add.s32 	%r532, %r531, %r530;
	mul.wide.u32 	%rd219, %r507, %r511;
	mul.lo.s64 	%rd220, %rd219, 2164260865;
	and.b64  	%rd221, %rd220, 4294967295;
	mul.lo.s64 	%rd222, %rd221, 2130706433;
	sub.s64 	%rd223, %rd219, %rd222;
	setp.lt.u64 	%p88, %rd219, %rd222;
	{ .reg .b32 tmp; mov.b64 {tmp, %r533}, %rd223; }
	selp.b32 	%r534, 2130706433, 0, %p88;
	add.s32 	%r535, %r534, %r533;
	add.s32 	%r536, %r514, %r492;
	setp.gt.u32 	%p89, %r536, 2130706432;
	add.s32 	%r537, %r536, -2130706433;
	selp.b32 	%r538, %r537, %r536, %p89;
	st.global.u32 	[%rd173], %r538;
	add.s32 	%r539, %r517, %r493;
	setp.gt.u32 	%p90, %r539, 2130706432;
	add.s32 	%r540, %r539, -2130706433;
	selp.b32 	%r541, %r540, %r539, %p90;
	st.global.u32 	[%rd173+4], %r541;
	add.s32 	%r542, %r520, %r494;
	setp.gt.u32 	%p91, %r542, 2130706432;
	add.s32 	%r543, %r542, -2130706433;
	selp.b32 	%r544, %r543, %r542, %p91;
	st.global.u32 	[%rd173+8], %r544;
	add.s32 	%r545, %r523, %r495;
	setp.gt.u32 	%p92, %r545, 2130706432;
	add.s32 	%r546, %r545, -2130706433;
	selp.b32 	%r547, %r546, %r545, %p92;
	st.global.u32 	[%rd173+12], %r547;
	add.s32 	%r548, %r526, %r496;
	setp.gt.u32 	%p93, %r548, 2130706432;
	add.s32 	%r549, %r548, -2130706433;
	selp.b32 	%r550, %r549, %r548, %p93;
	st.global.u32 	[%rd173+16], %r550;
	add.s32 	%r551, %r529, %r497;
	setp.gt.u32 	%p94, %r551, 2130706432;
	add.s32 	%r552, %r551, -2130706433;
	selp.b32 	%r553, %r552, %r551, %p94;
	st.global.u32 	[%rd173+20], %r553;
	add.s32 	%r554, %r532, %r498;
	setp.gt.u32 	%p95, %r554, 2130706432;
	add.s32 	%r555, %r554, -2130706433;
	selp.b32 	%r556, %r555, %r554, %p95;
	st.global.u32 	[%rd173+24], %r556;
	add.s32 	%r557, %r535, %r499;
	setp.gt.u32 	%p96, %r557, 2130706432;
	add.s32 	%r558, %r557, -2130706433;
	selp.b32 	%r559, %r558, %r557, %p96;
	st.global.u32 	[%rd173+28], %r559;
	mul.wide.u32 	%rd224, %r500, %r510;
	mul.lo.s64 	%rd225, %rd224, 2164260865;
	and.b64  	%rd226, %rd225, 4294967295;
	mul.lo.s64 	%rd227, %rd226, 2130706433;
	sub.s64 	%rd228, %rd224, %rd227;
	setp.lt.u64 	%p97, %rd224, %rd227;
	{ .reg .b32 tmp; mov.b64 {tmp, %r560}, %rd228; }
	selp.b32 	%r561, 2130706433, 0, %p97;
	add.s32 	%r562, %r561, %r560;
	mul.wide.u32 	%rd229, %r501, %r510;
	mul.lo.s64 	%rd230, %rd229, 2164260865;
	and.b64  	%rd231, %rd230, 4294967295;
	mul.lo.s64 	%rd232, %rd231, 2130706433;
	sub.s64 	%rd233, %rd229, %rd232;
	setp.lt.u64 	%p98, %rd229, %rd232;
	{ .reg .b32 tmp; mov.b64 {tmp, %r563}, %rd233; }
	selp.b32 	%r564, 2130706433, 0, %p98;
	add.s32 	%r565, %r564, %r563;
	mul.wide.u32 	%rd234, %r502, %r510;
	mul.lo.s64 	%rd235, %rd234, 2164260865;
	and.b64  	%rd236, %rd235, 4294967295;
	mul.lo.s64 	%rd237, %rd236, 2130706433;
	sub.s64 	%rd238, %rd234, %rd237;
	setp.lt.u64 	%p99, %rd234, %rd237;
	{ .reg .b32 tmp; mov.b64 {tmp, %r566}, %rd238; }
	selp.b32 	%r567, 2130706433, 0, %p99;
	add.s32 	%r568, %r567, %r566;
	mul.wide.u32 	%rd239, %r503, %r510;
	mul.lo.s64 	%rd240, %rd239, 2164260865;
	and.b64  	%rd241, %rd240, 4294967295;
	mul.lo.s64 	%rd242, %rd241, 2130706433;
	sub.s64 	%rd243, %rd239, %rd242;
	setp.lt.u64 	%p100, %rd239, %rd242;
	{ .reg .b32 tmp; mov.b64 {tmp, %r569}, %rd243; }
	selp.b32 	%r570, 2130706433, 0, %p100;
	add.s32 	%r571, %r570, %r569;
	mul.wide.u32 	%rd244, %r504, %r510;
	mul.lo.s64 	%rd245, %rd244, 2164260865;
	and.b64  	%rd246, %rd245, 4294967295;
	mul.lo.s64 	%rd247, %rd246, 2130706433;
	sub.s64 	%rd248, %rd244, %rd247;
	setp.lt.u64 	%p101, %rd244, %rd247;
	{ .reg .b32 tmp; mov.b64 {tmp, %r572}, %rd248; }
	selp.b32 	%r573, 2130706433, 0, %p101;
	add.s32 	%r574, %r573, %r572;
	mul.wide.u32 	%rd249, %r505, %r510;
	mul.lo.s64 	%rd250, %rd249, 2164260865;
	and.b64  	%rd251, %rd250, 4294967295;
	mul.lo.s64 	%rd252, %rd251, 2130706433;
	sub.s64 	%rd253, %rd249, %rd252;
	setp.lt.u64 	%p102, %rd249, %rd252;
	{ .reg .b32 tmp; mov.b64 {tmp, %r575}, %rd253; }
	selp.b32 	%r576, 2130706433, 0, %p102;
	add.s32 	%r577, %r576, %r575;
	mul.wide.u32 	%rd254, %r506, %r510;
	mul.lo.s64 	%rd255, %rd254, 2164260865;
	and.b64  	%rd256, %rd255, 4294967295;
	mul.lo.s64 	%rd257, %rd256, 2130706433;
	sub.s64 	%rd258, %rd254, %rd257;
	setp.lt.u64 	%p103, %rd254, %rd257;
	{ .reg .b32 tmp; mov.b64 {tmp, %r578}, %rd258; }
	selp.b32 	%r579, 2130706433, 0, %p103;
	add.s32 	%r580, %r579, %r578;
	mul.wide.u32 	%rd259, %r507, %r510;
	mul.lo.s64 	%rd260, %rd259, 2164260865;
	and.b64  	%rd261, %rd260, 4294967295;
	mul.lo.s64 	%rd262, %rd261, 2130706433;
	sub.s64 	%rd263, %rd259, %rd262;
	setp.lt.u64 	%p104, %rd259, %rd262;
	{ .reg .b32 tmp; mov.b64 {tmp, %r581}, %rd263; }
	selp.b32 	%r582, 2130706433, 0, %p104;
	add.s32 	%r583, %r582, %r581;
	add.s32 	%r584, %r562, %r492;
	setp.gt.u32 	%p105, %r584, 2130706432;
	add.s32 	%r585, %r584, -2130706433;
	selp.b32 	%r586, %r585, %r584, %p105;
	st.global.u32 	[%rd175], %r586;
	add.s32 	%r587, %r565, %r493;
	setp.gt.u32 	%p106, %r587, 2130706432;
	add.s32 	%r588, %r587, -2130706433;
	selp.b32 	%r589, %r588, %r587, %p106;
	st.global.u32 	[%rd175+4], %r589;
	add.s32 	%r590, %r568, %r494;
	setp.gt.u32 	%p107, %r590, 2130706432;
	add.s32 	%r591, %r590, -2130706433;
	selp.b32 	%r592, %r591, %r590, %p107;
	st.global.u32 	[%rd175+8], %r592;
	add.s32 	%r593, %r571, %r495;
	setp.gt.u32 	%p108, %r593, 2130706432;
	add.s32 	%r594, %r593, -2130706433;
	selp.b32 	%r595, %r594, %r593, %p108;
	st.global.u32 	[%rd175+12], %r595;
	add.s32 	%r596, %r574, %r496;
	setp.gt.u32 	%p109, %r596, 2130706432;
	add.s32 	%r597, %r596, -2130706433;
	selp.b32 	%r598, %r597, %r596, %p109;
	st.global.u32 	[%rd175+16], %r598;
	add.s32 	%r599, %r577, %r497;
	setp.gt.u32 	%p110, %r599, 2130706432;
	add.s32 	%r600, %r599, -2130706433;
	selp.b32 	%r601, %r600, %r599, %p110;
	st.global.u32 	[%rd175+20], %r601;
	add.s32 	%r602, %r580, %r498;
	setp.gt.u32 	%p111, %r602, 2130706432;
	add.s32 	%r603, %r602, -2130706433;
	selp.b32 	%r604, %r603, %r602, %p111;
	st.global.u32 	[%rd175+24], %r604;
	add.s32 	%r605, %r583, %r499;
	setp.gt.u32 	%p112, %r605, 2130706432;
	add.s32 	%r606, %r605, -2130706433;
	selp.b32 	%r607, %r606, %r605, %p112;
	st.global.u32 	[%rd175+28], %r607;
	add.s32 	%r717, %r717, 1;
	mov.u32 	%r608, %nctaid.x;
	shl.b32 	%r609, %r608, 8;
	add.s32 	%r716, %r716, %r609;
	shl.b32 	%r610, %r608, 9;
	add.s32 	%r715, %r715, %r610;
	setp.lt.u32 	%p113, %r717, %r5;
	@%p113 bra 	$L__BB0_37;
$L__BB0_38:
	ld.param.u32 	%r705, [ntt_param_3];
	add.s32 	%r714, %r714, 1;
	setp.ne.s32 	%p114, %r714, %r705;
	@%p114 bra 	$L__BB0_30;
$L__BB0_39:
	setp.ne.s64 	%p115, %rd4, 0;
	@%p115 bra 	$L__BB0_41;
	// begin inline asm
	trap;
	// end inline asm
$L__BB0_41:
	mov.u32 	%r47, %nctaid.x;
	mov.u32 	%r611, %tid.y;
	mov.u32 	%r48, %tid.x;
	add.s32 	%r612, %r48, %r611;
	mov.u32 	%r613, %tid.z;
	or.b32  	%r614, %r612, %r613;
	setp.ne.s32 	%p116, %r614, 0;
	barrier.sync 	0;
	@%p116 bra 	$L__BB0_44;
	mov.u32 	%r617, %nctaid.y;
	mul.lo.s32 	%r618, %r47, %r617;
	mov.u32 	%r619, %nctaid.z;
	mul.lo.s32 	%r620, %r618, %r619;
	mov.u32 	%r621, %ctaid.x;
	mov.u32 	%r622, %ctaid.y;
	add.s32 	%r623, %r621, %r622;
	mov.u32 	%r624, %ctaid.z;
	neg.s32 	%r625, %r624;
	setp.eq.s32 	%p117, %r623, %r625;
	sub.s32 	%r626, -2147483647, %r620;
	selp.b32 	%r616, %r626, 1, %p117;
	// begin inline asm
	atom.add.release.gpu.u32 %r615,[%rd5],%r616;
	// end inline asm
$L__BB0_43:
	// begin inline asm
	ld.acquire.gpu.u32 %r627,[%rd5];
	// end inline asm
	xor.b32  	%r628, %r627, %r615;
	setp.gt.s32 	%p118, %r628, -1;
	@%p118 bra 	$L__BB0_43;
$L__BB0_44:
	setp.eq.s32 	%p119, %r7, 0;
	barrier.sync 	0;
	@%p119 bra 	$L__BB0_51;
	ld.param.u32 	%r709, [ntt_param_4];
	ld.param.u64 	%rd288, [ntt_param_2];
	ld.param.u64 	%rd287, [ntt_param_1];
	cvta.to.global.u64 	%rd8, %rd287;
	mov.b32 	%r630, 1;
	shl.b32 	%r50, %r630, %r709;
	cvta.to.global.u64 	%rd9, %rd288;
	mov.u32 	%r51, %ctaid.x;
	and.b32  	%r52, %r7, 2;
	setp.lt.u32 	%p120, %r7, 4;
	mov.b32 	%r723, 0;
	@%p120 bra 	$L__BB0_48;
	and.b32  	%r723, %r7, -4;
	neg.s32 	%r722, %r723;
	shl.b32 	%r631, %r51, 8;
	add.s32 	%r718, %r48, %r631;
	mad.lo.s32 	%r721, %r47, 768, %r718;
	shl.b32 	%r56, %r47, 10;
	shl.b32 	%r632, %r47, 9;
	add.s32 	%r720, %r718, %r632;
	add.s32 	%r633, %r47, %r51;
	shl.b32 	%r634, %r633, 8;
	add.s32 	%r719, %r48, %r634;
$L__BB0_47:
	ld.param.u32 	%r706, [ntt_param_3];
	mul.wide.s32 	%rd266, %r718, 32;
	add.s64 	%rd267, %rd9, %rd266;
	div.s32 	%r635, %r718, %r50;
	mul.lo.s32 	%r636, %r635, %r50;
	sub.s32 	%r637, %r718, %r636;
	shl.b32 	%r638, %r637, %r706;
	add.s32 	%r639, %r638, %r635;
	mul.wide.s32 	%rd268, %r639, 32;
	add.s64 	%rd269, %rd8, %rd268;
	ld.global.u32 	%r640, [%rd269];
	ld.global.u32 	%r641, [%rd269+4];
	ld.global.u32 	%r642, [%rd269+8];
	ld.global.u32 	%r643, [%rd269+12];
	ld.global.u32 	%r644, [%rd269+16];
	ld.global.u32 	%r645, [%rd269+20];
	ld.global.u32 	%r646, [%rd269+24];
	ld.global.u32 	%r647, [%rd269+28];
	st.global.u32 	[%rd267], %r640;
	st.global.u32 	[%rd267+4], %r641;
	st.global.u32 	[%rd267+8], %r642;
	st.global.u32 	[%rd267+12], %r643;
	st.global.u32 	[%rd267+16], %r644;
	st.global.u32 	[%rd267+20], %r645;
	st.global.u32 	[%rd267+24], %r646;
	st.global.u32 	[%rd267+28], %r647;
	mul.wide.s32 	%rd270, %r719, 32;
	add.s64 	%rd271, %rd9, %rd270;
	div.s32 	%r648, %r719, %r50;
	mul.lo.s32 	%r649, %r648, %r50;
	sub.s32 	%r650, %r719, %r649;
	shl.b32 	%r651, %r650, %r706;
	add.s32 	%r652, %r651, %r648;
	mul.wide.s32 	%rd272, %r652, 32;
	add.s64 	%rd273, %rd8, %rd272;
	ld.global.u32 	%r653, [%rd273];
	ld.global.u32 	%r654, [%rd273+4];
	ld.global.u32 	%r655, [%rd273+8];
	ld.global.u32 	%r656, [%rd273+12];
	ld.global.u32 	%r657, [%rd273+16];
	ld.global.u32 	%r658, [%rd273+20];
	ld.global.u32 	%r659, [%rd273+24];
	ld.global.u32 	%r660, [%rd273+28];
	st.global.u32 	[%rd271], %r653;
	st.global.u32 	[%rd271+4], %r654;
	st.global.u32 	[%rd271+8], %r655;
	st.global.u32 	[%rd271+12], %r656;
	st.global.u32 	[%rd271+16], %r657;
	st.global.u32 	[%rd271+20], %r658;
	st.global.u32 	[%rd271+24], %r659;
	st.global.u32 	[%rd271+28], %r660;
	mul.wide.s32 	%rd274, %r720, 32;
	add.s64 	%rd275, %rd9, %rd274;
	div.s32 	%r661, %r720, %r50;
	mul.lo.s32 	%r662, %r661, %r50;
	sub.s32 	%r663, %r720, %r662;
	shl.b32 	%r664, %r663, %r706;
	add.s32 	%r665, %r664, %r661;
	mul.wide.s32 	%rd276, %r665, 32;
	add.s64 	%rd277, %rd8, %rd276;
	ld.global.u32 	%r666, [%rd277];
	ld.global.u32 	%r667, [%rd277+4];
	ld.global.u32 	%r668, [%rd277+8];
	ld.global.u32 	%r669, [%rd277+12];
	ld.global.u32 	%r670, [%rd277+16];
	ld.global.u32 	%r671, [%rd277+20];
	ld.global.u32 	%r672, [%rd277+24];
	ld.global.u32 	%r673, [%rd277+28];
	st.global.u32 	[%rd275], %r666;
	st.global.u32 	[%rd275+4], %r667;
	st.global.u32 	[%rd275+8], %r668;
	st.global.u32 	[%rd275+12], %r669;
	st.global.u32 	[%rd275+16], %r670;
	st.global.u32 	[%rd275+20], %r671;
	st.global.u32 	[%rd275+24], %r672;
	st.global.u32 	[%rd275+28], %r673;
	mul.wide.s32 	%rd278, %r721, 32;
	add.s64 	%rd279, %rd9, %rd278;
	div.s32 	%r674, %r721, %r50;
	mul.lo.s32 	%r675, %r674, %r50;
	sub.s32 	%r676, %r721, %r675;
	shl.b32 	%r677, %r676, %r706;
	add.s32 	%r678, %r677, %r674;
	mul.wide.s32 	%rd280, %r678, 32;
	add.s64 	%rd281, %rd8, %rd280;
	ld.global.u32 	%r679, [%rd281];
	ld.global.u32 	%r680, [%rd281+4];
	ld.global.u32 	%r681, [%rd281+8];
	ld.global.u32 	%r682, [%rd281+12];
	ld.global.u32 	%r683, [%rd281+16];
	ld.global.u32 	%r684, [%rd281+20];
	ld.global.u32 	%r685, [%rd281+24];
	ld.global.u32 	%r686, [%rd281+28];
	st.global.u32 	[%rd279], %r679;
	st.global.u32 	[%rd279+4], %r680;
	st.global.u32 	[%rd279+8], %r681;
	st.global.u32 	[%rd279+12], %r682;
	st.global.u32 	[%rd279+16], %r683;
	st.global.u32 	[%rd279+20], %r684;
	st.global.u32 	[%rd279+24], %r685;
	st.global.u32 	[%rd279+28], %r686;
	add.s32 	%r722, %r722, 4;
	add.s32 	%r721, %r721, %r56;
	add.s32 	%r720, %r720, %r56;
	add.s32 	%r719, %r719, %r56;
	add.s32 	%r718, %r718, %r56;
	setp.ne.s32 	%p121, %r722, 0;
	@%p121 bra 	$L__BB0_47;
$L__BB0_48:
	setp.eq.s32 	%p122, %r52, 0;
	@%p122 bra 	$L__BB0_51;
	mad.lo.s32 	%r687, %r47, %r723, %r51;
	shl.b32 	%r688, %r687, 8;
	add.s32 	%r725, %r48, %r688;
	shl.b32 	%r72, %r47, 8;
	neg.s32 	%r724, %r52;
$L__BB0_50:
	.pragma "nounroll";
	ld.param.u32 	%r707, [ntt_param_3];
	mul.wide.s32 	%rd282, %r725, 32;
	add.s64 	%rd283, %rd9, %rd282;
	div.s32 	%r689, %r725, %r50;
	mul.lo.s32 	%r690, %r689, %r50;
	sub.s32 	%r691, %r725, %r690;
	shl.b32 	%r692, %r691, %r707;
	add.s32 	%r693, %r692, %r689;
	mul.wide.s32 	%rd284, %r693, 32;
	add.s64 	%rd285, %rd8, %rd284;
	ld.global.u32 	%r694, [%rd285];
	ld.global.u32 	%r695, [%rd285+4];
	ld.global.u32 	%r696, [%rd285+8];
	ld.global.u32 	%r697, [%rd285+12];
	ld.global.u32 	%r698, [%rd285+16];
	ld.global.u32 	%r699, [%rd285+20];
	ld.global.u32 	%r700, [%rd285+24];
	ld.global.u32 	%r701, [%rd285+28];
	st.global.u32 	[%rd283], %r694;
	st.global.u32 	[%rd283+4], %r695;
	st.global.u32 	[%rd283+8], %r696;
	st.global.u32 	[%rd283+12], %r697;
	st.global.u32 	[%rd283+16], %r698;
	st.global.u32 	[%rd283+20], %r699;
	st.global.u32 	[%rd283+24], %r700;
	st.global.u32 	[%rd283+28], %r701;
	add.s32 	%r725, %r725, %r72;
	add.s32 	%r724, %r724, 1;
	setp.ne.s32 	%p123, %r724, 0;
	@%p123 bra 	$L__BB0_50;
$L__BB0_51:
	ret;

}


// ===== COMPILED SASS (sm_100) =====

	.target	sm_100

	.elftype	@"ET_EXEC"


//--------------------- .note.nv.tkinfo           --------------------------
	.section	.note.nv.tkinfo,"",@"SHT_NOTE"
	.sectionflags	@"SHF_NOTE_NV_TKINFO"
	.tkinfo
        /*0018*/ 	.word	0x00000002
        /*0030*/ 	.string	""
        /*0030*/ 	.string	"ptxas"
        /*0030*/ 	.string	"Cuda compilation tools, release 13.0, V13.0.88"
        /*0030*/ 	.string	"Build cuda_13.0.r13.0/compiler.36424714_0"
        /*0030*/ 	.string	"-arch sm_100 -m 64 "



//--------------------- .note.nv.cuinfo           --------------------------
	.section	.note.nv.cuinfo,"",@"SHT_NOTE"
	.sectionflags	@"SHF_NOTE_NV_CUINFO"
        /*0018*/ 	.short	0x0002
        /*001a*/ 	.short	0x0064
        /*001c*/ 	.short	0x0082
	.zero		2


//--------------------- .nv.info                  --------------------------
	.section	.nv.info,"",@"SHT_CUDA_INFO"
	.align	4


	//----- nvinfo : EIATTR_REGCOUNT
	.align		4
        /*0000*/ 	.byte	0x04, 0x2f
        /*0002*/ 	.short	(.L_1 - .L_0)
	.align		4
.L_0:
        /*0004*/ 	.word	index@(ntt)
        /*0008*/ 	.word	0x00000028


	//----- nvinfo : EIATTR_FRAME_SIZE
	.align		4
.L_1:
        /*000c*/ 	.byte	0x04, 0x11
        /*000e*/ 	.short	(.L_3 - .L_2)
	.align		4
.L_2:
        /*0010*/ 	.word	index@(ntt)
        /*0014*/ 	.word	0x00000000


	//----- nvinfo : EIATTR_MIN_STACK_SIZE
	.align		4
.L_3:
        /*0018*/ 	.byte	0x04, 0x12
        /*001a*/ 	.short	(.L_5 - .L_4)
	.align		4
.L_4:
        /*001c*/ 	.word	index@(ntt)
        /*0020*/ 	.word	0x00000000
.L_5:


//--------------------- .nv.compat                --------------------------
	.section	.nv.compat,"",@"SHT_CUDA_COMPAT_INFO"
	.align	4
        /*0000*/ 	.byte	0x02, 0x09, 0x00, 0x00, 0x02, 0x02, 0x01, 0x00, 0x02, 0x05, 0x05, 0x00, 0x03, 0x07, 0x01, 0x01
        /*0010*/ 	.byte	0x02, 0x03, 0x00, 0x00, 0x02, 0x06, 0x01, 0x00, 0x04, 0x0b, 0x08, 0x00, 0x09, 0x00, 0x00, 0x00
        /*0020*/ 	.byte	0x00, 0x00, 0x00, 0x00


//--------------------- .nv.info.ntt              --------------------------
	.section	.nv.info.ntt,"",@"SHT_CUDA_INFO"
	.sectionflags	@""
	.align	4


	//----- nvinfo : EIATTR_CUDA_API_VERSION
	.align		4
        /*0000*/ 	.byte	0x04, 0x37
        /*0002*/ 	.short	(.L_7 - .L_6)
.L_6:
        /*0004*/ 	.word	0x00000082


	//----- nvinfo : EIATTR_KPARAM_INFO
	.align		4
.L_7:
        /*0008*/ 	.byte	0x04, 0x17
        /*000a*/ 	.short	(.L_9 - .L_8)
.L_8:
        /*000c*/ 	.word	0x00000000
        /*0010*/ 	.short	0x0005
        /*0012*/ 	.short	0x0020
        /*0014*/ 	.byte	0x00, 0xf5, 0x21, 0x00


	//----- nvinfo : EIATTR_KPARAM_INFO
	.align		4
.L_9:
        /*0018*/ 	.byte	0x04, 0x17
        /*001a*/ 	.short	(.L_11 - .L_10)
.L_10:
        /*001c*/ 	.word	0x00000000
        /*0020*/ 	.short	0x0004
        /*0022*/ 	.short	0x001c
        /*0024*/ 	.byte	0x00, 0xf0, 0x11, 0x00


	//----- nvinfo : EIATTR_KPARAM_INFO
	.align		4
.L_11:
        /*0028*/ 	.byte	0x04, 0x17
        /*002a*/ 	.short	(.L_13 - .L_12)
.L_12:
        /*002c*/ 	.word	0x00000000
        /*0030*/ 	.short	0x0003
        /*0032*/ 	.short	0x0018
        /*0034*/ 	.byte	0x00, 0xf0, 0x11, 0x00


	//----- nvinfo : EIATTR_KPARAM_INFO
	.align		4
.L_13:
        /*0038*/ 	.byte	0x04, 0x17
        /*003a*/ 	.short	(.L_15 - .L_14)
.L_14:
        /*003c*/ 	.word	0x00000000
        /*0040*/ 	.short	0x0002
        /*0042*/ 	.short	0x0010
        /*0044*/ 	.byte	0x00, 0xf5, 0x21, 0x00


	//----- nvinfo : EIATTR_KPARAM_INFO
	.align		4
.L_15:
        /*0048*/ 	.byte	0x04, 0x17
        /*004a*/ 	.short	(.L_17 - .L_16)
.L_16:
        /*004c*/ 	.word	0x00000000
        /*0050*/ 	.short	0x0001
        /*0052*/ 	.short	0x0008
        /*0054*/ 	.byte	0x00, 0xf5, 0x21, 0x00


	//----- nvinfo : EIATTR_KPARAM_INFO
	.align		4
.L_17:
        /*0058*/ 	.byte	0x04, 0x17
        /*005a*/ 	.short	(.L_19 - .L_18)
.L_18:
        /*005c*/ 	.word	0x00000000
        /*0060*/ 	.short	0x0000
        /*0062*/ 	.short	0x0000
        /*0064*/ 	.byte	0x00, 0xf5, 0x21, 0x00


	//----- nvinfo : EIATTR_SPARSE_MMA_MASK
	.align		4
.L_19:
        /*0068*/ 	.byte	0x03, 0x50
        /*006a*/ 	.short	0x0000


	//----- nvinfo : EIATTR_MAXREG_COUNT
	.align		4
        /*006c*/ 	.byte	0x03, 0x1b
        /*006e*/ 	.short	0x00ff


	//----- nvinfo : EIATTR_NUM_BARRIERS
	.align		4
        /*0070*/ 	.byte	0x02, 0x4c
        /*0072*/ 	.byte	0x01
	.zero		1


	//----- nvinfo : EIATTR_MERCURY_ISA_VERSION
	.align		4
        /*0074*/ 	.byte	0x03, 0x5f
        /*0076*/ 	.short	0x0101


	//----- nvinfo : EIATTR_INT_WARP_WIDE_INSTR_OFFSETS
	.align		4
        /*0078*/ 	.byte	0x04, 0x31
        /*007a*/ 	.short	(.L_21 - .L_20)


	//   ....[0]....
.L_20:
        /*007c*/ 	.word	0x00000e30


	//   ....[1]....
        /*0080*/ 	.word	0x00000f80


	//   ....[2]....
        /*0084*/ 	.word	0x00001a90


	//   ....[3]....
        /*0088*/ 	.word	0x00001be0


	//   ....[4]....
        /*008c*/ 	.word	0x000036c0


	//   ....[5]....
        /*0090*/ 	.word	0x00003780


	//   ....[6]....
        /*0094*/ 	.word	0x00004d60


	//   ....[7]....
        /*0098*/ 	.word	0x00004ea0


	//----- nvinfo : EIATTR_COOP_GROUP_MASK_REGIDS
	.align		4
.L_21:
        /*009c*/ 	.byte	0x04, 0x29
        /*009e*/ 	.short	(.L_23 - .L_22)


	//   ....[0]....
.L_22:
        /*00a0*/ 	.word	0xffffffff


	//   ....[1]....
        /*00a4*/ 	.word	0xffffffff


	//   ....[2]....
        /*00a8*/ 	.word	0xffffffff


	//   ....[3]....
        /*00ac*/ 	.word	0xffffffff


	//   ....[4]....
        /*00b0*/ 	.word	0xffffffff


	//   ....[5]....
        /*00b4*/ 	.word	0xffffffff


	//   ....[6]....
        /*00b8*/ 	.word	0xffffffff


	//   ....[7]....
        /*00bc*/ 	.word	0xffffffff


	//   ....[8]....
        /*00c0*/ 	.word	0x05000008


	//   ....[9]....
        /*00c4*/ 	.word	0x05000008


	//   ....[10]....
        /*00c8*/ 	.word	0x05000008


	//   ....[11]....
        /*00cc*/ 	.word	0x05000008


	//   ....[12]....
        /*00d0*/ 	.word	0x05000008


	//   ....[13]....
        /*00d4*/ 	.word	0x05000008


	//   ....[14]....
        /*00d8*/ 	.word	0x05000008


	//----- nvinfo : EIATTR_COOP_GROUP_INSTR_OFFSETS
	.align		4
.L_23:
        /*00dc*/ 	.byte	0x04, 0x28
        /*00de*/ 	.short	(.L_25 - .L_24)


	//   ....[0]....
.L_24:
        /*00e0*/ 	.word	0x00000d70


	//   ....[1]....
        /*00e4*/ 	.word	0x00001030


	//   ....[2]....
        /*00e8*/ 	.word	0x00001a10


	//   ....[3]....
        /*00ec*/ 	.word	0x00001c90


	//   ....[4]....
        /*00f0*/ 	.word	0x00003680


	//   ....[5]....
        /*00f4*/ 	.word	0x000038a0


	//   ....[6]....
        /*00f8*/ 	.word	0x00004cd0


	//   ....[7]....
        /*00fc*/ 	.word	0x00004f50


	//   ....[8]....
        /*0100*/ 	.word	0x00005f70


	//   ....[9]....
        /*0104*/ 	.word	0x00006030


	//   ....[10]....
        /*0108*/ 	.word	0x000060f0


	//   ....[11]....
        /*010c*/ 	.word	0x000061b0


	//   ....[12]....
        /*0110*/ 	.word	0x00006270


	//   ....[13]....
        /*0114*/ 	.word	0x00006330


	//   ....[14]....
        /*0118*/ 	.word	0x000063f0


	//----- nvinfo : EIATTR_VRC_CTA_INIT_COUNT
	.align		4
.L_25:
        /*011c*/ 	.byte	0x02, 0x4a
	.zero		1
	.zero		1


	//----- nvinfo : EIATTR_EXIT_INSTR_OFFSETS
	.align		4
        /*0120*/ 	.byte	0x04, 0x1c
        /*0122*/ 	.short	(.L_27 - .L_26)


	//   ....[0]....
.L_26:
        /*0124*/ 	.word	0x00004f60


	//   ....[1]....
        /*0128*/ 	.word	0x00005b30


	//   ....[2]....
        /*012c*/ 	.word	0x00005ee0


	//----- nvinfo : EIATTR_CRS_STACK_SIZE
	.align		4
.L_27:
        /*0130*/ 	.byte	0x04, 0x1e
        /*0132*/ 	.short	(.L_29 - .L_28)
.L_28:
        /*0134*/ 	.word	0x00000000


	//----- nvinfo : EIATTR_CBANK_PARAM_SIZE
	.align		4
.L_29:
        /*0138*/ 	.byte	0x03, 0x19
        /*013a*/ 	.short	0x0028


	//----- nvinfo : EIATTR_PARAM_CBANK
	.align		4
        /*013c*/ 	.byte	0x04, 0x0a
        /*013e*/ 	.short	(.L_31 - .L_30)
	.align		4
.L_30:
        /*0140*/ 	.word	index@(.nv.constant0.ntt)
        /*0144*/ 	.short	0x0380
        /*0146*/ 	.short	0x0028


	//----- nvinfo : EIATTR_SW_WAR
	.align		4
.L_31:
        /*0148*/ 	.byte	0x04, 0x36
        /*014a*/ 	.short	(.L_33 - .L_32)
.L_32:
        /*014c*/ 	.word	0x00000008
.L_33:


//--------------------- .nv.callgraph             --------------------------
	.section	.nv.callgraph,"",@"SHT_CUDA_CALLGRAPH"
	.align	4
	.sectionentsize	8
	.align		4
        /*0000*/ 	.word	0x00000000
	.align		4
        /*0004*/ 	.word	0xffffffff
	.align		4
        /*0008*/ 	.word	0x00000000
	.align		4
        /*000c*/ 	.word	0xfffffffe
	.align		4
        /*0010*/ 	.word	0x00000000
	.align		4
        /*0014*/ 	.word	0xfffffffd
	.align		4
        /*0018*/ 	.word	0x00000000
	.align		4
        /*001c*/ 	.word	0xfffffffc


//--------------------- .text.ntt                 --------------------------
	.section	.text.ntt,"ax",@progbits
	.align	128
        .global         ntt
        .type           ntt,@function
        .size           ntt,(.L_x_67 - ntt)
        .other          ntt,@"STO_CUDA_ENTRY STV_DEFAULT"
ntt:
.text.ntt:
[----:B------:R-:W-:Y:S01]  /*0000*/  LDC R1, c[0x0][0x37c] ;  /* 0x0000df00ff017b82 */ /* 0x000fe20000000800 */
[----:B------:R-:W0:Y:S01]  /*0010*/  LDCU UR12, c[0x0][0x370] ;  /* 0x00006e00ff0c77ac */ /* 0x000e220008000800 */
[----:B------:R-:W-:Y:S01]  /*0020*/  HFMA2 R6, -RZ, RZ, 0, 5.9604644775390625e-08 ;  /* 0x00000001ff067431 */ /* 0x000fe200000001ff */
[----:B------:R-:W1:Y:S01]  /*0030*/  LDCU.64 UR8, c[0x0][0x398] ;  /* 0x00007300ff0877ac */ /* 0x000e620008000a00 */
[----:B------:R-:W-:-:S05]  /*0040*/  CS2R.32 R24, SR_CgaSize ;  /* 0x0000000000187805 */ /* 0x000fca0000008a00 */
[----:B------:R-:W-:-:S05]  /*0050*/  IMAD R24, R24, -0xa0, RZ ;  /* 0xffffff6018187824 */ /* 0x000fca00078e02ff */
[----:B------:R-:W-:-:S14]  /*0060*/  R2UR UR14, R24 ;  /* 0x00000000180e72ca */ /* 0x000fdc00000e0000 */
[----:B------:R-:W2:Y:S01]  /*0070*/  LDCU UR14, c[0x0][UR14+0x258] ;  /* 0x00004b000e0e77ac */ /* 0x000ea20008000800 */
[----:B------:R-:W-:-:S05]  /*0080*/  CS2R.32 R24, SR_CgaSize ;  /* 0x0000000000187805 */ /* 0x000fca0000008a00 */
[----:B------:R-:W-:-:S05]  /*0090*/  IMAD R24, R24, -0xa0, RZ ;  /* 0xffffff6018187824 */ /* 0x000fca00078e02ff */
[----:B------:R-:W-:-:S14]  /*00a0*/  R2UR UR15, R24 ;  /* 0x00000000180f72ca */ /* 0x000fdc00000e0000 */
[----:B------:R-:W3:Y:S01]  /*00b0*/  LDCU UR15, c[0x0][UR15+0x254] ;  /* 0x00004a800f0f77ac */ /* 0x000ee20008000800 */
[----:B------:R-:W4:Y:S01]  /*00c0*/  LDCU.64 UR6, c[0x0][0x358] ;  /* 0x00006b00ff0677ac */ /* 0x000f220008000a00 */
[----:B0-----:R-:W-:Y:S02]  /*00d0*/  USHF.L.U32 UR13, UR12, 0x9, URZ ;  /* 0x000000090c0d7899 */ /* 0x001fe400080006ff */
[----:B-1----:R-:W-:-:S04]  /*00e0*/  UIADD3 UR4, UPT, UPT, UR9, UR8, URZ ;  /* 0x0000000809047290 */ /* 0x002fc8000fffe0ff */
[----:B------:R-:W-:Y:S01]  /*00f0*/  IMAD R5, RZ, RZ, -UR13 ;  /* 0x8000000dff057e24 */ /* 0x000fe2000f8e02ff */
[----:B------:R-:W-:Y:S01]  /*0100*/  ISETP.NE.U32.AND P2, PT, RZ, UR13, PT ;  /* 0x0000000dff007c0c */ /* 0x000fe2000bf45070 */
[----:B--2---:R-:W-:Y:S01]  /*0110*/  IMAD.U32 R4, RZ, RZ, UR14 ;  /* 0x0000000eff047e24 */ /* 0x004fe2000f8e00ff */
[----:B------:R-:W0:Y:S08]  /*0120*/  I2F.U32.RP R0, UR13 ;  /* 0x0000000d00007d06 */ /* 0x000e300008209000 */
[----:B0-----:R-:W0:Y:S02]  /*0130*/  MUFU.RCP R0, R0 ;  /* 0x0000000000007308 */ /* 0x001e240000001000 */
[----:B0-----:R-:W-:-:S06]  /*0140*/  VIADD R2, R0, 0xffffffe ;  /* 0x0ffffffe00027836 */ /* 0x001fcc0000000000 */
[----:B------:R0:W1:Y:S02]  /*0150*/  F2I.FTZ.U32.TRUNC.NTZ R3, R2 ;  /* 0x0000000200037305 */ /* 0x000064000021f000 */
[----:B0-----:R-:W-:Y:S02]  /*0160*/  IMAD.MOV.U32 R2, RZ, RZ, RZ ;  /* 0x000000ffff027224 */ /* 0x001fe400078e00ff */
[----:B-1----:R-:W-:-:S04]  /*0170*/  IMAD R5, R5, R3, RZ ;  /* 0x0000000305057224 */ /* 0x002fc800078e02ff */
[----:B------:R-:W-:Y:S01]  /*0180*/  IMAD.HI.U32 R24, R3, R5, R2 ;  /* 0x0000000503187227 */ /* 0x000fe200078e0002 */
[C---:B------:R-:W-:Y:S02]  /*0190*/  SHF.L.U32 R3, R6.reuse, UR4, RZ ;  /* 0x0000000406037c19 */ /* 0x040fe400080006ff */
[----:B------:R-:W-:Y:S01]  /*01a0*/  SHF.L.U32 R6, R6, UR8, RZ ;  /* 0x0000000806067c19 */ /* 0x000fe200080006ff */
[----:B---3--:R-:W-:Y:S02]  /*01b0*/  IMAD.U32 R5, RZ, RZ, UR15 ;  /* 0x0000000fff057e24 */ /* 0x008fe4000f8e00ff */
[----:B------:R-:W-:-:S04]  /*01c0*/  IMAD.HI.U32 R24, R24, R3, RZ ;  /* 0x0000000318187227 */ /* 0x000fc800078e00ff */
[----:B------:R-:W-:-:S04]  /*01d0*/  IMAD.MOV R0, RZ, RZ, -R24 ;  /* 0x000000ffff007224 */ /* 0x000fc800078e0a18 */
[----:B------:R-:W-:-:S05]  /*01e0*/  IMAD R0, R0, UR13, R3 ;  /* 0x0000000d00007c24 */ /* 0x000fca000f8e0203 */
[----:B------:R-:W-:-:S13]  /*01f0*/  ISETP.GE.U32.AND P0, PT, R0, UR13, PT ;  /* 0x0000000d00007c0c */ /* 0x000fda000bf06070 */
[----:B------:R-:W-:Y:S01]  /*0200*/  @P0 IADD3 R0, PT, PT, R0, -UR13, RZ ;  /* 0x8000000d00000c10 */ /* 0x000fe2000fffe0ff */
[----:B------:R-:W-:-:S03]  /*0210*/  @P0 VIADD R24, R24, 0x1 ;  /* 0x0000000118180836 */ /* 0x000fc60000000000 */
[----:B------:R-:W-:-:S13]  /*0220*/  ISETP.GE.U32.AND P1, PT, R0, UR13, PT ;  /* 0x0000000d00007c0c */ /* 0x000fda000bf26070 */
[----:B------:R-:W-:Y:S01]  /*0230*/  @P1 VIADD R24, R24, 0x1 ;  /* 0x0000000118181836 */ /* 0x000fe20000000000 */
[----:B------:R-:W-:-:S04]  /*0240*/  @!P2 LOP3.LUT R24, RZ, UR13, RZ, 0x33, !PT ;  /* 0x0000000dff18ac12 */ /* 0x000fc8000f8e33ff */
[----:B------:R-:W-:-:S04]  /*0250*/  SHF.L.U32 R0, R24, 0x1, RZ ;  /* 0x0000000118007819 */ /* 0x000fc800000006ff */
[----:B------:R-:W-:-:S13]  /*0260*/  ISETP.NE.AND P0, PT, R0, RZ, PT ;  /* 0x000000ff0000720c */ /* 0x000fda0003f05270 */
[----:B----4-:R-:W-:Y:S05]  /*0270*/  @!P0 BRA `(.L_x_0) ;  /* 0x0000000800a08947 */ /* 0x010fea0003800000 */
[----:B------:R-:W0:Y:S01]  /*0280*/  S2R R2, SR_TID.X ;  /* 0x0000000000027919 */ /* 0x000e220000002100 */
[----:B------:R-:W1:Y:S01]  /*0290*/  LDC.64 R8, c[0x0][0x3a0] ;  /* 0x0000e800ff087b82 */ /* 0x000e620000000a00 */
[----:B------:R-:W-:Y:S01]  /*02a0*/  UMOV UR5, 0xffffffff ;  /* 0xffffffff00057882 */ /* 0x000fe20000000000 */
[----:B------:R-:W-:Y:S01]  /*02b0*/  MOV R12, RZ ;  /* 0x000000ff000c7202 */ /* 0x000fe20000000f00 */
[----:B------:R-:W2:Y:S01]  /*02c0*/  S2R R7, SR_CTAID.X ;  /* 0x0000000000077919 */ /* 0x000ea20000002500 */
[----:B------:R-:W-:-:S04]  /*02d0*/  USHF.L.U32 UR4, UR5, UR4, URZ ;  /* 0x0000000405047299 */ /* 0x000fc800080006ff */
[----:B------:R-:W-:-:S12]  /*02e0*/  ULOP3.LUT UR5, URZ, UR4, URZ, 0x33, !UPT ;  /* 0x00000004ff057292 */ /* 0x000fd8000f8e33ff */
.L_x_4:
[C---:B--2---:R-:W-:Y:S01]  /*02f0*/  IMAD R15, R12.reuse, UR12, R7 ;  /* 0x0000000c0c0f7c24 */ /* 0x044fe2000f8e0207 */
[----:B------:R-:W-:Y:S01]  /*0300*/  BSSY.RECONVERGENT B0, `(.L_x_1) ;  /* 0x000009e000007945 */ /* 0x000fe20003800200 */
[----:B------:R-:W-:Y:S02]  /*0310*/  VIADD R12, R12, 0x1 ;  /* 0x000000010c0c7836 */ /* 0x000fe40000000000 */
[----:B0-----:R-:W-:-:S03]  /*0320*/  IMAD R15, R15, 0x100, R2 ;  /* 0x000001000f0f7824 */ /* 0x001fc600078e0202 */
[----:B------:R-:W-:Y:S02]  /*0330*/  ISETP.GE.U32.AND P1, PT, R12, R0, PT ;  /* 0x000000000c00720c */ /* 0x000fe40003f26070 */
[----:B------:R-:W-:-:S13]  /*0340*/  ISETP.GE.AND P0, PT, R15, R6, PT ;  /* 0x000000060f00720c */ /* 0x000fda0003f06270 */
[----:B------:R-:W-:Y:S05]  /*0350*/  @P0 BRA `(.L_x_2) ;  /* 0x0000000000540947 */ /* 0x000fea0003800000 */
[----:B------:R-:W0:Y:S08]  /*0360*/  LDC.64 R16, c[0x0][0x380] ;  /* 0x0000e000ff107b82 */ /* 0x000e300000000a00 */
[----:B------:R-:W2:Y:S01]  /*0370*/  LDC.64 R10, c[0x0][0x388] ;  /* 0x0000e200ff0a7b82 */ /* 0x000ea20000000a00 */
[----:B0-----:R-:W-:-:S05]  /*0380*/  IMAD.WIDE R16, R15, 0x20, R16 ;  /* 0x000000200f107825 */ /* 0x001fca00078e0210 */
[----:B------:R-:W3:Y:S04]  /*0390*/  LDG.E R13, desc[UR6][R16.64] ;  /* 0x00000006100d7981 */ /* 0x000ee8000c1e1900 */
[----:B------:R-:W4:Y:S04]  /*03a0*/  LDG.E R19, desc[UR6][R16.64+0x4] ;  /* 0x0000040610137981 */ /* 0x000f28000c1e1900 */
[----:B------:R-:W5:Y:S04]  /*03b0*/  LDG.E R21, desc[UR6][R16.64+0x8] ;  /* 0x0000080610157981 */ /* 0x000f68000c1e1900 */
[----:B------:R-:W5:Y:S04]  /*03c0*/  LDG.E R23, desc[UR6][R16.64+0xc] ;  /* 0x00000c0610177981 */ /* 0x000f68000c1e1900 */
[----:B------:R-:W5:Y:S04]  /*03d0*/  LDG.E R25, desc[UR6][R16.64+0x10] ;  /* 0x0000100610197981 */ /* 0x000f68000c1e1900 */
[----:B------:R-:W5:Y:S04]  /*03e0*/  LDG.E R27, desc[UR6][R16.64+0x14] ;  /* 0x00001406101b7981 */ /* 0x000f68000c1e1900 */
[----:B------:R-:W5:Y:S04]  /*03f0*/  LDG.E R29, desc[UR6][R16.64+0x18] ;  /* 0x00001806101d7981 */ /* 0x000f68000c1e1900 */
[----:B------:R-:W5:Y:S01]  /*0400*/  LDG.E R31, desc[UR6][R16.64+0x1c] ;  /* 0x00001c06101f7981 */ /* 0x000f62000c1e1900 */
[----:B--2---:R-:W-:-:S05]  /*0410*/  IMAD.WIDE R10, R15, 0x20, R10 ;  /* 0x000000200f0a7825 */ /* 0x004fca00078e020a */
[----:B---3--:R0:W-:Y:S04]  /*0420*/  STG.E desc[UR6][R10.64], R13 ;  /* 0x0000000d0a007986 */ /* 0x0081e8000c101906 */
[----:B----4-:R0:W-:Y:S04]  /*0430*/  STG.E desc[UR6][R10.64+0x4], R19 ;  /* 0x000004130a007986 */ /* 0x0101e8000c101906 */
[----:B-----5:R0:W-:Y:S04]  /*0440*/  STG.E desc[UR6][R10.64+0x8], R21 ;  /* 0x000008150a007986 */ /* 0x0201e8000c101906 */
[----:B------:R0:W-:Y:S04]  /*0450*/  STG.E desc[UR6][R10.64+0xc], R23 ;  /* 0x00000c170a007986 */ /* 0x0001e8000c101906 */
[----:B------:R0:W-:Y:S04]  /*0460*/  STG.E desc[UR6][R10.64+0x10], R25 ;  /* 0x000010190a007986 */ /* 0x0001e8000c101906 */
[----:B------:R0:W-:Y:S04]  /*0470*/  STG.E desc[UR6][R10.64+0x14], R27 ;  /* 0x0000141b0a007986 */ /* 0x0001e8000c101906 */
[----:B------:R0:W-:Y:S04]  /*0480*/  STG.E desc[UR6][R10.64+0x18], R29 ;  /* 0x0000181d0a007986 */ /* 0x0001e8000c101906 */
[----:B------:R0:W-:Y:S01]  /*0490*/  STG.E desc[UR6][R10.64+0x1c], R31 ;  /* 0x00001c1f0a007986 */ /* 0x0001e2000c101906 */
[----:B------:R-:W-:Y:S05]  /*04a0*/  BRA `(.L_x_3) ;  /* 0x00000008000c7947 */ /* 0x000fea0003800000 */
.L_x_2:
[-C--:B------:R-:W-:Y:S02]  /*04b0*/  IABS R17, R6.reuse ;  /* 0x0000000600117213 */ /* 0x080fe40000000000 */
[----:B------:R-:W-:Y:S02]  /*04c0*/  IABS R16, R15 ;  /* 0x0000000f00107213 */ /* 0x000fe40000000000 */
[----:B------:R-:W0:Y:S01]  /*04d0*/  I2F.RP R13, R17 ;  /* 0x00000011000d7306 */ /* 0x000e220000209400 */
[----:B------:R-:W-:-:S07]  /*04e0*/  IABS R18, R6 ;  /* 0x0000000600127213 */ /* 0x000fce0000000000 */
[----:B0-----:R-:W0:Y:S02]  /*04f0*/  MUFU.RCP R13, R13 ;  /* 0x0000000d000d7308 */ /* 0x001e240000001000 */
[----:B0-----:R-:W-:-:S06]  /*0500*/  IADD3 R10, PT, PT, R13, 0xffffffe, RZ ;  /* 0x0ffffffe0d0a7810 */ /* 0x001fcc0007ffe0ff */
[----:B------:R0:W2:Y:S02]  /*0510*/  F2I.FTZ.U32.TRUNC.NTZ R11, R10 ;  /* 0x0000000a000b7305 */ /* 0x0000a4000021f000 */
[----:B0-----:R-:W-:Y:S01]  /*0520*/  MOV R10, RZ ;  /* 0x000000ff000a7202 */ /* 0x001fe20000000f00 */
[----:B--2---:R-:W-:-:S04]  /*0530*/  IMAD.MOV R14, RZ, RZ, -R11 ;  /* 0x000000ffff0e7224 */ /* 0x004fc800078e0a0b */
[----:B------:R-:W-:Y:S02]  /*0540*/  IMAD R19, R14, R17, RZ ;  /* 0x000000110e137224 */ /* 0x000fe400078e02ff */
[----:B------:R-:W-:Y:S02]  /*0550*/  IMAD.MOV.U32 R14, RZ, RZ, R16 ;  /* 0x000000ffff0e7224 */ /* 0x000fe400078e0010 */
[----:B------:R-:W-:-:S04]  /*0560*/  IMAD.HI.U32 R11, R11, R19, R10 ;  /* 0x000000130b0b7227 */ /* 0x000fc800078e000a */
[----:B------:R-:W-:Y:S02]  /*0570*/  IMAD.MOV R16, RZ, RZ, -R18 ;  /* 0x000000ffff107224 */ /* 0x000fe400078e0a12 */
[----:B------:R-:W-:-:S04]  /*0580*/  IMAD.HI.U32 R13, R11, R14, RZ ;  /* 0x0000000e0b0d7227 */ /* 0x000fc800078e00ff */
[----:B------:R-:W-:-:S05]  /*0590*/  IMAD R10, R13, R16, R14 ;  /* 0x000000100d0a7224 */ /* 0x000fca00078e020e */
[----:B------:R-:W-:-:S13]  /*05a0*/  ISETP.GT.U32.AND P2, PT, R17, R10, PT ;  /* 0x0000000a1100720c */ /* 0x000fda0003f44070 */
[----:B------:R-:W-:Y:S01]  /*05b0*/  @!P2 IMAD.IADD R10, R10, 0x1, -R17 ;  /* 0x000000010a0aa824 */ /* 0x000fe200078e0a11 */
[----:B------:R-:W-:Y:S02]  /*05c0*/  @!P2 IADD3 R13, PT, PT, R13, 0x1, RZ ;  /* 0x000000010d0da810 */ /* 0x000fe40007ffe0ff */
[----:B------:R-:W-:Y:S02]  /*05d0*/  ISETP.NE.AND P2, PT, R6, RZ, PT ;  /* 0x000000ff0600720c */ /* 0x000fe40003f45270 */
[----:B------:R-:W-:Y:S02]  /*05e0*/  ISETP.GE.U32.AND P0, PT, R10, R17, PT ;  /* 0x000000110a00720c */ /* 0x000fe40003f06070 */
[----:B------:R-:W-:Y:S01]  /*05f0*/  LOP3.LUT R10, R15, R6, RZ, 0x3c, !PT ;  /* 0x000000060f0a7212 */ /* 0x000fe200078e3cff */
[----:B------:R-:W0:Y:S03]  /*0600*/  LDC.64 R16, c[0x0][0x388] ;  /* 0x0000e200ff107b82 */ /* 0x000e260000000a00 */
[----:B------:R-:W-:-:S05]  /*0610*/  ISETP.GE.AND P3, PT, R10, RZ, PT ;  /* 0x000000ff0a00720c */ /* 0x000fca0003f66270 */
[----:B------:R-:W2:Y:S02]  /*0620*/  LDC.64 R10, c[0x0][0x380] ;  /* 0x0000e000ff0a7b82 */ /* 0x000ea40000000a00 */
[----:B------:R-:W-:-:S06]  /*0630*/  @P0 VIADD R13, R13, 0x1 ;  /* 0x000000010d0d0836 */ /* 0x000fcc0000000000 */
[----:B------:R-:W-:Y:S01]  /*0640*/  @!P3 IMAD.MOV R13, RZ, RZ, -R13 ;  /* 0x000000ffff0db224 */ /* 0x000fe200078e0a0d */
[----:B------:R-:W-:-:S04]  /*0650*/  @!P2 LOP3.LUT R13, RZ, R6, RZ, 0x33, !PT ;  /* 0x00000006ff0da212 */ /* 0x000fc800078e33ff */
[----:B------:R-:W-:-:S05]  /*0660*/  IADD3 R14, PT, PT, -R13, RZ, RZ ;  /* 0x000000ff0d0e7210 */ /* 0x000fca0007ffe1ff */
[----:B------:R-:W-:-:S04]  /*0670*/  IMAD R14, R6, R14, R15 ;  /* 0x0000000e060e7224 */ /* 0x000fc800078e020f */
[----:B------:R-:W-:Y:S02]  /*0680*/  IMAD R19, R13, R14, UR5 ;  /* 0x000000050d137e24 */ /* 0x000fe4000f8e020e */
[----:B--2---:R-:W-:-:S04]  /*0690*/  IMAD.WIDE R10, R14, 0x20, R10 ;  /* 0x000000200e0a7825 */ /* 0x004fc800078e020a */
[----:B-1----:R-:W-:Y:S01]  /*06a0*/  IMAD.WIDE R18, R19, 0x4, R8 ;  /* 0x0000000413127825 */ /* 0x002fe200078e0208 */
[----:B------:R-:W2:Y:S04]  /*06b0*/  LDG.E R20, desc[UR6][R10.64] ;  /* 0x000000060a147981 */ /* 0x000ea8000c1e1900 */
[----:B------:R-:W2:Y:S01]  /*06c0*/  LDG.E R13, desc[UR6][R18.64] ;  /* 0x00000006120d7981 */ /* 0x000ea2000c1e1900 */
[----:B------:R-:W-:Y:S01]  /*06d0*/  UMOV UR4, URZ ;  /* 0x000000ff00047c82 */ /* 0x000fe20008000000 */
[----:B0-----:R-:W-:-:S04]  /*06e0*/  IMAD.WIDE R14, R15, 0x20, R16 ;  /* 0x000000200f0e7825 */ /* 0x001fc800078e0210 */
[----:B--2---:R-:W-:-:S04]  /*06f0*/  IMAD.WIDE.U32 R20, R20, R13, RZ ;  /* 0x0000000d14147225 */ /* 0x004fc800078e00ff */
[----:B------:R-:W-:-:S04]  /*0700*/  IMAD R22, R20, -0x7effffff, RZ ;  /* 0x8100000114167824 */ /* 0x000fc800078e02ff */
[----:B------:R-:W-:-:S04]  /*0710*/  IMAD.WIDE.U32 R22, R22, 0x7f000001, RZ ;  /* 0x7f00000116167825 */ /* 0x000fc800078e00ff */
[----:B------:R-:W-:Y:S01]  /*0720*/  VIADD R23, R23, UR4 ;  /* 0x0000000417177c36 */ /* 0x000fe20008000000 */
[CC--:B------:R-:W-:Y:S02]  /*0730*/  ISETP.GE.U32.AND P0, PT, R20.reuse, R22.reuse, PT ;  /* 0x000000161400720c */ /* 0x0c0fe40003f06070 */
[----:B------:R-:W-:Y:S02]  /*0740*/  IADD3 RZ, P2, PT, R20, -R22, RZ ;  /* 0x8000001614ff7210 */ /* 0x000fe40007f5e0ff */
[----:B------:R-:W-:-:S03]  /*0750*/  ISETP.GE.U32.AND.EX P0, PT, R21, R23, PT, P0 ;  /* 0x000000171500720c */ /* 0x000fc60003f06100 */
[----:B------:R-:W-:-:S05]  /*0760*/  IMAD.X R20, R21, 0x1, ~R23, P2 ;  /* 0x0000000115147824 */ /* 0x000fca00010e0e17 */
[----:B------:R-:W-:-:S05]  /*0770*/  IADD3 R21, PT, PT, R20, 0x7f000001, RZ ;  /* 0x7f00000114157810 */ /* 0x000fca0007ffe0ff */
[----:B------:R-:W-:-:S05]  /*0780*/  @P0 IMAD.MOV R21, RZ, RZ, R20 ;  /* 0x000000ffff150224 */ /* 0x000fca00078e0214 */
[----:B------:R0:W-:Y:S04]  /*0790*/  STG.E desc[UR6][R14.64], R21 ;  /* 0x000000150e007986 */ /* 0x0001e8000c101906 */
[----:B------:R-:W2:Y:S02]  /*07a0*/  LDG.E R16, desc[UR6][R10.64+0x4] ;  /* 0x000004060a107981 */ /* 0x000ea4000c1e1900 */
[----:B--2---:R-:W-:-:S04]  /*07b0*/  IMAD.WIDE.U32 R16, R16, R13, RZ ;  /* 0x0000000d10107225 */ /* 0x004fc800078e00ff */
[----:B------:R-:W-:-:S04]  /*07c0*/  IMAD R18, R16, -0x7effffff, RZ ;  /* 0x8100000110127824 */ /* 0x000fc800078e02ff */
[----:B------:R-:W-:-:S04]  /*07d0*/  IMAD.WIDE.U32 R18, R18, 0x7f000001, RZ ;  /* 0x7f00000112127825 */ /* 0x000fc800078e00ff */
[----:B------:R-:W-:Y:S01]  /*07e0*/  VIADD R19, R19, UR4 ;  /* 0x0000000413137c36 */ /* 0x000fe20008000000 */
[CC--:B------:R-:W-:Y:S02]  /*07f0*/  ISETP.GE.U32.AND P0, PT, R16.reuse, R18.reuse, PT ;  /* 0x000000121000720c */ /* 0x0c0fe40003f06070 */
[----:B------:R-:W-:Y:S02]  /*0800*/  IADD3 RZ, P2, PT, R16, -R18, RZ ;  /* 0x8000001210ff7210 */ /* 0x000fe40007f5e0ff */
[CC--:B------:R-:W-:Y:S02]  /*0810*/  ISETP.GE.U32.AND.EX P0, PT, R17.reuse, R19.reuse, PT, P0 ;  /* 0x000000131100720c */ /* 0x0c0fe40003f06100 */
[----:B------:R-:W-:-:S05]  /*0820*/  IADD3.X R16, PT, PT, R17, ~R19, RZ, P2, !PT ;  /* 0x8000001311107210 */ /* 0x000fca00017fe4ff */
[----:B0-----:R-:W-:-:S06]  /*0830*/  VIADD R21, R16, 0x7f000001 ;  /* 0x7f00000110157836 */ /* 0x001fcc0000000000 */
[----:B------:R-:W-:-:S05]  /*0840*/  @P0 IMAD.MOV R21, RZ, RZ, R16 ;  /* 0x000000ffff150224 */ /* 0x000fca00078e0210 */
[----:B------:R0:W-:Y:S04]  /*0850*/  STG.E desc[UR6][R14.64+0x4], R21 ;  /* 0x000004150e007986 */ /* 0x0001e8000c101906 */
[----:B------:R-:W2:Y:S02]  /*0860*/  LDG.E R16, desc[UR6][R10.64+0x8] ;  /* 0x000008060a107981 */ /* 0x000ea4000c1e1900 */
[----:B--2---:R-:W-:-:S04]  /*0870*/  IMAD.WIDE.U32 R16, R16, R13, RZ ;  /* 0x0000000d10107225 */ /* 0x004fc800078e00ff */
[----:B------:R-:W-:-:S04]  /*0880*/  IMAD R18, R16, -0x7effffff, RZ ;  /* 0x8100000110127824 */ /* 0x000fc800078e02ff */
[----:B------:R-:W-:-:S03]  /*0890*/  IMAD.WIDE.U32 R18, R18, 0x7f000001, RZ ;  /* 0x7f00000112127825 */ /* 0x000fc600078e00ff */
[CC--:B------:R-:W-:Y:S02]  /*08a0*/  ISETP.GE.U32.AND P0, PT, R16.reuse, R18.reuse, PT ;  /* 0x000000121000720c */ /* 0x0c0fe40003f06070 */
[----:B------:R-:W-:Y:S02]  /*08b0*/  IADD3 R19, PT, PT, R19, UR4, RZ ;  /* 0x0000000413137c10 */ /* 0x000fe4000fffe0ff */
[----:B------:R-:W-:Y:S02]  /*08c0*/  IADD3 RZ, P2, PT, R16, -R18, RZ ;  /* 0x8000001210ff7210 */ /* 0x000fe40007f5e0ff */
[----:B------:R-:W-:-:S03]  /*08d0*/  ISETP.GE.U32.AND.EX P0, PT, R17, R19, PT, P0 ;  /* 0x000000131100720c */ /* 0x000fc60003f06100 */
[----:B------:R-:W-:-:S04]  /*08e0*/  IMAD.X R16, R17, 0x1, ~R19, P2 ;  /* 0x0000000111107824 */ /* 0x000fc800010e0e13 */
[----:B0-----:R-:W-:-:S06]  /*08f0*/  VIADD R21, R16, 0x7f000001 ;  /* 0x7f00000110157836 */ /* 0x001fcc0000000000 */
[----:B------:R-:W-:-:S05]  /*0900*/  @P0 IADD3 R21, PT, PT, R16, RZ, RZ ;  /* 0x000000ff10150210 */ /* 0x000fca0007ffe0ff */
        /* <DEDUP_REMOVED lines=10> */
[----:B0-----:R-:W-:-:S05]  /*09b0*/  IADD3 R21, PT, PT, R16, 0x7f000001, RZ ;  /* 0x7f00000110157810 */ /* 0x001fca0007ffe0ff */
        /* <DEDUP_REMOVED lines=38> */
[----:B------:R-:W3:Y:S02]  /*0c20*/  LDG.E R16, desc[UR6][R10.64+0x1c] ;  /* 0x00001c060a107981 */ /* 0x000ee4000c1e1900 */
[----:B---3--:R-:W-:-:S04]  /*0c30*/  IMAD.WIDE.U32 R16, R16, R13, RZ ;  /* 0x0000000d10107225 */ /* 0x008fc800078e00ff */
[----:B------:R-:W-:-:S04]  /*0c40*/  IMAD R18, R16, -0x7effffff, RZ ;  /* 0x8100000110127824 */ /* 0x000fc800078e02ff */
[----:B------:R-:W-:-:S04]  /*0c50*/  IMAD.WIDE.U32 R18, R18, 0x7f000001, RZ ;  /* 0x7f00000112127825 */ /* 0x000fc800078e00ff */
[----:B------:R-:W-:Y:S01]  /*0c60*/  VIADD R13, R19, UR4 ;  /* 0x00000004130d7c36 */ /* 0x000fe20008000000 */
[CC--:B------:R-:W-:Y:S02]  /*0c70*/  ISETP.GE.U32.AND P0, PT, R16.reuse, R18.reuse, PT ;  /* 0x000000121000720c */ /* 0x0c0fe40003f06070 */
[----:B------:R-:W-:Y:S02]  /*0c80*/  IADD3 RZ, P2, PT, R16, -R18, RZ ;  /* 0x8000001210ff7210 */ /* 0x000fe40007f5e0ff */
[CC--:B------:R-:W-:Y:S02]  /*0c90*/  ISETP.GE.U32.AND.EX P0, PT, R17.reuse, R13.reuse, PT, P0 ;  /* 0x0000000d1100720c */ /* 0x0c0fe40003f06100 */
[----:B------:R-:W-:-:S05]  /*0ca0*/  IADD3.X R16, PT, PT, R17, ~R13, RZ, P2, !PT ;  /* 0x8000000d11107210 */ /* 0x000fca00017fe4ff */
[----:B------:R-:W-:-:S06]  /*0cb0*/  VIADD R13, R16, 0x7f000001 ;  /* 0x7f000001100d7836 */ /* 0x000fcc0000000000 */
[----:B------:R-:W-:-:S05]  /*0cc0*/  @P0 IMAD.MOV R13, RZ, RZ, R16 ;  /* 0x000000ffff0d0224 */ /* 0x000fca00078e0210 */
[----:B------:R2:W-:Y:S02]  /*0cd0*/  STG.E desc[UR6][R14.64+0x1c], R13 ;  /* 0x00001c0d0e007986 */ /* 0x0005e4000c101906 */
.L_x_3:
[----:B------:R-:W-:Y:S05]  /*0ce0*/  BSYNC.RECONVERGENT B0 ;  /* 0x0000000000007941 */ /* 0x000fea0003800200 */
.L_x_1:
[----:B------:R-:W-:Y:S05]  /*0cf0*/  @!P1 BRA `(.L_x_4) ;  /* 0xfffffff4007c9947 */ /* 0x000fea000383ffff */
.L_x_0:
[----:B------:R-:W-:-:S04]  /*0d00*/  UISETP.NE.U32.AND UP0, UPT, UR14, URZ, UPT ;  /* 0x000000ff0e00728c */ /* 0x000fc8000bf05070 */
[----:B------:R-:W-:-:S09]  /*0d10*/  UISETP.NE.AND.EX UP0, UPT, UR15, URZ, UPT, UP0 ;  /* 0x000000ff0f00728c */ /* 0x000fd2000bf05300 */
[----:B------:R-:W-:Y:S05]  /*0d20*/  BRA.U UP0, `(.L_x_5) ;  /* 0x0000000100047547 */ /* 0x000fea000b800000 */
[----:B------:R-:W-:Y:S05]  /*0d30*/  BPT.TRAP 0x1 ;  /* 0x000000040000795c */ /* 0x000fea0000300000 */
.L_x_5:
[----:B------:R-:W3:Y:S01]  /*0d40*/  S2R R2, SR_TID.X ;  /* 0x0000000000027919 */ /* 0x000ee20000002100 */
[----:B------:R-:W4:Y:S01]  /*0d50*/  LDCU.64 UR8, c[0x0][0x388] ;  /* 0x00007100ff0877ac */ /* 0x000f220008000a00 */
[----:B------:R-:W-:Y:S01]  /*0d60*/  BSSY B0, `(.L_x_6) ;  /* 0x000002a000007945 */ /* 0x000fe20003800000 */
[----:B------:R-:W-:Y:S01]  /*0d70*/  BAR.SYNC.DEFER_BLOCKING 0x0 ;  /* 0x0000000000007b1d */ /* 0x000fe20000010000 */
[----:B------:R-:W-:-:S05]  /*0d80*/  ISETP.NE.AND P1, PT, R0, RZ, PT ;  /* 0x000000ff0000720c */ /* 0x000fca0003f25270 */
[----:B------:R-:W3:Y:S01]  /*0d90*/  S2R R7, SR_TID.Y ;  /* 0x0000000000077919 */ /* 0x000ee20000002200 */
[----:B-1----:R-:W1:Y:S01]  /*0da0*/  S2R R8, SR_TID.Z ;  /* 0x0000000000087919 */ /* 0x002e620000002300 */
[----:B---3--:R-:W-:-:S04]  /*0db0*/  IADD3 R7, PT, PT, R2, R7, RZ ;  /* 0x0000000702077210 */ /* 0x008fc80007ffe0ff */
[----:B-1----:R-:W-:-:S13]  /*0dc0*/  LOP3.LUT P0, R7, R7, RZ, R8, 0xfa, !PT ;  /* 0x000000ff07077212 */ /* 0x002fda000780fa08 */
[----:B----4-:R-:W-:Y:S05]  /*0dd0*/  @P0 BRA `(.L_x_7) ;  /* 0x0000000000880947 */ /* 0x010fea0003800000 */
[----:B------:R-:W-:Y:S01]  /*0de0*/  S2UR UR16, SR_CTAID.X ;  /* 0x00000000001079c3 */ /* 0x000fe20000002500 */
[----:B------:R-:W1:Y:S01]  /*0df0*/  S2R R9, SR_LANEID ;  /* 0x0000000000097919 */ /* 0x000e620000000000 */
[----:B------:R-:W3:Y:S01]  /*0e00*/  LDCU UR5, c[0x0][0x374] ;  /* 0x00006e80ff0577ac */ /* 0x000ee20008000800 */
[----:B------:R-:W4:Y:S05]  /*0e10*/  LDCU UR10, c[0x0][0x378] ;  /* 0x00006f00ff0a77ac */ /* 0x000f2a0008000800 */
[----:B------:R-:W5:Y:S01]  /*0e20*/  S2UR UR4, SR_CTAID.Y ;  /* 0x00000000000479c3 */ /* 0x000f620000002600 */
[----:B------:R-:W-:Y:S01]  /*0e30*/  VOTEU.ANY UR18, UPT, PT ;  /* 0x0000000000127886 */ /* 0x000fe200038e0100 */
[----:B------:R-:W-:Y:S01]  /*0e40*/  UIADD3 UR17, UPT, UPT, URZ, -UR12, URZ ;  /* 0x8000000cff117290 */ /* 0x000fe2000fffe0ff */
[----:B0-----:R-:W1:Y:S05]  /*0e50*/  FLO.U32 R10, UR18 ;  /* 0x00000012000a7d00 */ /* 0x001e6a00080e0000 */
[----:B------:R-:W0:Y:S03]  /*0e60*/  S2UR UR11, SR_CTAID.Z ;  /* 0x00000000000b79c3 */ /* 0x000e260000002700 */
[----:B------:R-:W2:Y:S01]  /*0e70*/  POPC R8, UR18 ;  /* 0x0000001200087d09 */ /* 0x000ea20008000000 */
[----:B-----5:R-:W-:Y:S01]  /*0e80*/  UIADD3 UR4, UPT, UPT, UR16, UR4, URZ ;  /* 0x0000000410047290 */ /* 0x020fe2000fffe0ff */
[----:B-1----:R-:W-:-:S02]  /*0e90*/  ISETP.EQ.U32.AND P0, PT, R10, R9, PT ;  /* 0x000000090a00720c */ /* 0x002fc40003f02070 */
[----:B------:R-:W-:Y:S02]  /*0ea0*/  UMOV UR16, UR17 ;  /* 0x0000001100107c82 */ /* 0x000fe40008000000 */
[----:B---3--:R-:W-:Y:S02]  /*0eb0*/  UIMAD UR5, UR16, UR5, URZ ;  /* 0x00000005100572a4 */ /* 0x008fe4000f8e02ff */
[----:B0-----:R-:W-:-:S04]  /*0ec0*/  UIADD3 UR11, UPT, UPT, -UR11, URZ, URZ ;  /* 0x000000ff0b0b7290 */ /* 0x001fc8000fffe1ff */
[----:B------:R-:W-:Y:S02]  /*0ed0*/  UISETP.NE.AND UP0, UPT, UR4, UR11, UPT ;  /* 0x0000000b0400728c */ /* 0x000fe4000bf05270 */
[----:B----4-:R-:W-:-:S04]  /*0ee0*/  UIMAD UR4, UR10, UR5, -0x7fffffff ;  /* 0x800000010a0474a4 */ /* 0x010fc8000f8e0205 */
[----:B------:R-:W-:-:S06]  /*0ef0*/  USEL UR4, UR4, 0x1, !UP0 ;  /* 0x0000000104047887 */ /* 0x000fcc000c000000 */
[----:B--2---:R-:W-:Y:S01]  /*0f00*/  IMAD R9, R8, UR4, RZ ;  /* 0x0000000408097c24 */ /* 0x004fe2000f8e02ff */
[----:B------:R-:W-:Y:S06]  /*0f10*/  @P0 MEMBAR.ALL.GPU ;  /* 0x0000000000000992 */ /* 0x000fec000000a000 */
[----:B------:R-:W-:-:S00]  /*0f20*/  @P0 ERRBAR ;  /* 0x00000000000009ab */ /* 0x000fc00000000000 */
[----:B------:R-:W-:Y:S06]  /*0f30*/  @P0 CGAERRBAR ;  /* 0x00000000000005ab */ /* 0x000fec0000000000 */
[----:B------:R-:W2:Y:S01]  /*0f40*/  @P0 ATOM.E.ADD.STRONG.GPU PT, R9, desc[UR6][R4.64+0x4], R9 ;  /* 0x800004090409098a */ /* 0x000ea200081ef106 */
[----:B------:R-:W0:Y:S02]  /*0f50*/  S2R R11, SR_LTMASK ;  /* 0x00000000000b7919 */ /* 0x000e240000003900 */
[----:B0-----:R-:W-:-:S06]  /*0f60*/  LOP3.LUT R11, R11, UR18, RZ, 0xc0, !PT ;  /* 0x000000120b0b7c12 */ /* 0x001fcc000f8ec0ff */
[----:B------:R-:W0:Y:S01]  /*0f70*/  POPC R11, R11 ;  /* 0x0000000b000b7309 */ /* 0x000e220000000000 */
[----:B--2---:R-:W0:Y:S02]  /*0f80*/  SHFL.IDX PT, R8, R9, R10, 0x1f ;  /* 0x00001f0a09087589 */ /* 0x004e2400000e0000 */
[----:B0-----:R-:W-:-:S07]  /*0f90*/  IMAD R8, R11, UR4, R8 ;  /* 0x000000040b087c24 */ /* 0x001fce000f8e0208 */
.L_x_8:
[----:B------:R-:W2:Y:S04]  /*0fa0*/  LD.E.STRONG.GPU R9, desc[UR6][R4.64+0x4] ;  /* 0x0000040604097980 */ /* 0x000ea8000c10f900 */
[----:B--2---:R-:W-:Y:S01]  /*0fb0*/  CCTL.IVALL ;  /* 0x00000000ff00798f */ /* 0x004fe20002000000 */
[----:B------:R-:W-:Y:S05]  /*0fc0*/  YIELD ;  /* 0x0000000000007946 */ /* 0x000fea0003800000 */
[----:B------:R-:W-:-:S04]  /*0fd0*/  LOP3.LUT R9, R9, R8, RZ, 0x3c, !PT ;  /* 0x0000000809097212 */ /* 0x000fc800078e3cff */
[----:B------:R-:W-:-:S13]  /*0fe0*/  ISETP.GT.AND P0, PT, R9, -0x1, PT ;  /* 0xffffffff0900780c */ /* 0x000fda0003f04270 */
[----:B------:R-:W-:Y:S05]  /*0ff0*/  @P0 BRA `(.L_x_8) ;  /* 0xfffffffc00e80947 */ /* 0x000fea000383ffff */
.L_x_7:
[----:B------:R-:W-:Y:S05]  /*1000*/  BSYNC B0 ;  /* 0x0000000000007941 */ /* 0x000fea0003800000 */
.L_x_6:
[----:B------:R-:W-:-:S03]  /*1010*/  UMOV UR4, 0xffffffff ;  /* 0xffffffff00047882 */ /* 0x000fc60000000000 */
[----:B------:R-:W-:Y:S05]  /*1020*/  BRA.DIV UR4, `(.L_x_9) ;  /* 0x0000004e04b47947 */ /* 0x000fea000b800000 */
[----:B------:R-:W-:Y:S06]  /*1030*/  BAR.SYNC.DEFER_BLOCKING 0x0 ;  /* 0x0000000000007b1d */ /* 0x000fec0000010000 */
.L_x_47:
[----:B------:R-:W-:Y:S05]  /*1040*/  @!P1 BRA `(.L_x_10) ;  /* 0x0000000800549947 */ /* 0x000fea0003800000 */
[----:B0-2---:R-:W-:Y:S01]  /*1050*/  IABS R21, R6 ;  /* 0x0000000600157213 */ /* 0x005fe20000000000 */
[----:B------:R-:W0:Y:S01]  /*1060*/  LDC R14, c[0x0][0x398] ;  /* 0x0000e600ff0e7b82 */ /* 0x000e220000000800 */
[----:B------:R-:W1:Y:S01]  /*1070*/  S2R R10, SR_CTAID.X ;  /* 0x00000000000a7919 */ /* 0x000e620000002500 */
[----:B------:R-:W-:Y:S01]  /*1080*/  MOV R9, 0xffffffff ;  /* 0xffffffff00097802 */ /* 0x000fe20000000f00 */
[----:B------:R-:W2:Y:S01]  /*1090*/  I2F.RP R8, R21 ;  /* 0x0000001500087306 */ /* 0x000ea20000209400 */
[----:B------:R-:W-:Y:S01]  /*10a0*/  IMAD.MOV.U32 R22, RZ, RZ, RZ ;  /* 0x000000ffff167224 */ /* 0x000fe200078e00ff */
[----:B------:R-:W-:Y:S03]  /*10b0*/  BSSY.RECONVERGENT B0, `(.L_x_10) ;  /* 0x000008e000007945 */ /* 0x000fe60003800200 */
[----:B------:R-:W3:Y:S03]  /*10c0*/  LDC R11, c[0x0][0x360] ;  /* 0x0000d800ff0b7b82 */ /* 0x000ee60000000800 */
[----:B--2---:R-:W2:Y:S02]  /*10d0*/  MUFU.RCP R8, R8 ;  /* 0x0000000800087308 */ /* 0x004ea40000001000 */
[----:B--2---:R-:W-:-:S06]  /*10e0*/  VIADD R23, R8, 0xffffffe ;  /* 0x0ffffffe08177836 */ /* 0x004fcc0000000000 */
[----:B------:R-:W2:Y:S02]  /*10f0*/  F2I.FTZ.U32.TRUNC.NTZ R23, R23 ;  /* 0x0000001700177305 */ /* 0x000ea4000021f000 */
[----:B--2---:R-:W-:-:S04]  /*1100*/  IMAD.MOV R12, RZ, RZ, -R23 ;  /* 0x000000ffff0c7224 */ /* 0x004fc800078e0a17 */
[----:B------:R-:W-:Y:S01]  /*1110*/  IMAD R13, R12, R21, RZ ;  /* 0x000000150c0d7224 */ /* 0x000fe200078e02ff */
[----:B0-----:R-:W-:Y:S02]  /*1120*/  SHF.L.U32 R12, R9, R14, RZ ;  /* 0x0000000e090c7219 */ /* 0x001fe400000006ff */
[----:B------:R-:W-:Y:S01]  /*1130*/  IADD3 R14, PT, PT, -R14, 0x20, RZ ;  /* 0x000000200e0e7810 */ /* 0x000fe20007ffe1ff */
[----:B------:R-:W-:-:S04]  /*1140*/  IMAD.HI.U32 R22, R23, R13, R22 ;  /* 0x0000000d17167227 */ /* 0x000fc800078e0016 */
[----:B-1-3--:R-:W-:-:S07]  /*1150*/  IMAD.MOV.U32 R13, RZ, RZ, RZ ;  /* 0x000000ffff0d7224 */ /* 0x00afce00078e00ff */
.L_x_15:
[----:B0-----:R-:W-:Y:S01]  /*1160*/  IMAD R15, R13, UR12, R10 ;  /* 0x0000000c0d0f7c24 */ /* 0x001fe2000f8e020a */
[-C--:B------:R-:W-:Y:S01]  /*1170*/  IABS R8, R6.reuse ;  /* 0x0000000600087213 */ /* 0x080fe20000000000 */
[----:B------:R-:W-:Y:S01]  /*1180*/  BSSY.RECONVERGENT B1, `(.L_x_11) ;  /* 0x000003b000017945 */ /* 0x000fe20003800200 */
[----:B------:R-:W-:Y:S01]  /*1190*/  IABS R19, R6 ;  /* 0x0000000600137213 */ /* 0x000fe20000000000 */
[----:B------:R-:W-:Y:S01]  /*11a0*/  IMAD R23, R15, R11, R2 ;  /* 0x0000000b0f177224 */ /* 0x000fe200078e0202 */
[----:B------:R-:W-:Y:S02]  /*11b0*/  IADD3 R18, PT, PT, RZ, -R8, RZ ;  /* 0x80000008ff127210 */ /* 0x000fe40007ffe0ff */
[----:B------:R-:W-:Y:S02]  /*11c0*/  LOP3.LUT R20, RZ, R6, RZ, 0x33, !PT ;  /* 0x00000006ff147212 */ /* 0x000fe400078e33ff */
[----:B------:R-:W-:Y:S02]  /*11d0*/  IABS R17, R23 ;  /* 0x0000001700117213 */ /* 0x000fe40000000000 */
[----:B------:R-:W-:-:S02]  /*11e0*/  LOP3.LUT R25, R23, R12, RZ, 0x30, !PT ;  /* 0x0000000c17197212 */ /* 0x000fc400078e30ff */
[----:B------:R-:W-:Y:S01]  /*11f0*/  ISETP.GE.AND P1, PT, R23, RZ, PT ;  /* 0x000000ff1700720c */ /* 0x000fe20003f26270 */
[----:B------:R-:W-:-:S04]  /*1200*/  IMAD.HI.U32 R9, R22, R17, RZ ;  /* 0x0000001116097227 */ /* 0x000fc800078e00ff */
[----:B------:R-:W-:Y:S02]  /*1210*/  IMAD R8, R9, R18, R17 ;  /* 0x0000001209087224 */ /* 0x000fe400078e0211 */
[----:B------:R-:W0:Y:S03]  /*1220*/  BREV R9, R25 ;  /* 0x0000001900097301 */ /* 0x000e260000000000 */
[----:B------:R-:W-:-:S13]  /*1230*/  ISETP.GT.U32.AND P0, PT, R21, R8, PT ;  /* 0x000000081500720c */ /* 0x000fda0003f04070 */
[----:B------:R-:W-:-:S05]  /*1240*/  @!P0 IMAD.IADD R8, R8, 0x1, -R19 ;  /* 0x0000000108088824 */ /* 0x000fca00078e0a13 */
[----:B------:R-:W-:Y:S02]  /*1250*/  ISETP.GT.U32.AND P0, PT, R21, R8, PT ;  /* 0x000000081500720c */ /* 0x000fe40003f04070 */
[----:B0-----:R-:W-:-:S04]  /*1260*/  SHF.R.U32.HI R21, RZ, R14, R9 ;  /* 0x0000000eff157219 */ /* 0x001fc80000011609 */
[----:B------:R-:W-:-:S07]  /*1270*/  ISETP.GE.AND P2, PT, R25, R21, PT ;  /* 0x000000151900720c */ /* 0x000fce0003f46270 */
[----:B------:R-:W-:Y:S01]  /*1280*/  @!P0 IMAD.IADD R8, R8, 0x1, -R19 ;  /* 0x0000000108088824 */ /* 0x000fe200078e0a13 */
[----:B------:R-:W-:-:S04]  /*1290*/  ISETP.NE.AND P0, PT, R6, RZ, PT ;  /* 0x000000ff0600720c */ /* 0x000fc80003f05270 */
[----:B------:R-:W-:-:S04]  /*12a0*/  @!P1 IADD3 R8, PT, PT, -R8, RZ, RZ ;  /* 0x000000ff08089210 */ /* 0x000fc80007ffe1ff */
[----:B------:R-:W-:-:S05]  /*12b0*/  SEL R8, R20, R8, !P0 ;  /* 0x0000000814087207 */ /* 0x000fca0004000000 */
[----:B------:R-:W-:Y:S01]  /*12c0*/  IMAD.IADD R8, R23, 0x1, -R8 ;  /* 0x0000000117087824 */ /* 0x000fe200078e0a08 */
[----:B------:R-:W-:Y:S06]  /*12d0*/  @P2 BRA `(.L_x_12) ;  /* 0x0000000000942947 */ /* 0x000fec0003800000 */
[----:B------:R-:W-:Y:S02]  /*12e0*/  SHF.R.S32.HI R9, RZ, 0x1f, R8 ;  /* 0x0000001fff097819 */ /* 0x000fe40000011408 */
[----:B------:R-:W-:-:S04]  /*12f0*/  LEA R16, P1, R8, UR8, 0x5 ;  /* 0x0000000808107c11 */ /* 0x000fc8000f8228ff */
[----:B------:R-:W-:-:S03]  /*1300*/  LEA.HI.X R17, R8, UR9, R9, 0x5, P1 ;  /* 0x0000000908117c11 */ /* 0x000fc600088f2c09 */
[----:B------:R-:W-:-:S04]  /*1310*/  IMAD.WIDE.U32 R8, R21, 0x20, R16 ;  /* 0x0000002015087825 */ /* 0x000fc800078e0010 */
[----:B------:R-:W-:Y:S01]  /*1320*/  IMAD.WIDE.U32 R16, R25, 0x20, R16 ;  /* 0x0000002019107825 */ /* 0x000fe200078e0010 */
[----:B------:R-:W2:Y:S04]  /*1330*/  LDG.E R37, desc[UR6][R8.64] ;  /* 0x0000000608257981 */ /* 0x000ea8000c1e1900 */
[----:B------:R-:W3:Y:S04]  /*1340*/  LDG.E R22, desc[UR6][R8.64+0x4] ;  /* 0x0000040608167981 */ /* 0x000ee8000c1e1900 */
[----:B------:R-:W4:Y:S04]  /*1350*/  LDG.E R26, desc[UR6][R8.64+0x8] ;  /* 0x00000806081a7981 */ /* 0x000f28000c1e1900 */
[----:B------:R-:W5:Y:S04]  /*1360*/  LDG.E R28, desc[UR6][R8.64+0xc] ;  /* 0x00000c06081c7981 */ /* 0x000f68000c1e1900 */
        /* <DEDUP_REMOVED lines=12> */
[----:B--2---:R0:W-:Y:S04]  /*1430*/  STG.E desc[UR6][R16.64], R37 ;  /* 0x0000002510007986 */ /* 0x0041e8000c101906 */
[----:B---3--:R0:W-:Y:S04]  /*1440*/  STG.E desc[UR6][R16.64+0x4], R22 ;  /* 0x0000041610007986 */ /* 0x0081e8000c101906 */
[----:B----4-:R0:W-:Y:S04]  /*1450*/  STG.E desc[UR6][R16.64+0x8], R26 ;  /* 0x0000081a10007986 */ /* 0x0101e8000c101906 */
[----:B-----5:R0:W-:Y:S04]  /*1460*/  STG.E desc[UR6][R16.64+0xc], R28 ;  /* 0x00000c1c10007986 */ /* 0x0201e8000c101906 */
[----:B------:R0:W-:Y:S04]  /*1470*/  STG.E desc[UR6][R16.64+0x10], R30 ;  /* 0x0000101e10007986 */ /* 0x0001e8000c101906 */
        /* <DEDUP_REMOVED lines=10> */
[----:B------:R0:W-:Y:S02]  /*1520*/  STG.E desc[UR6][R8.64+0x1c], R35 ;  /* 0x00001c2308007986 */ /* 0x0001e4000c101906 */
.L_x_12:
[----:B------:R-:W-:Y:S05]  /*1530*/  BSYNC.RECONVERGENT B1 ;  /* 0x0000000000017941 */ /* 0x000fea0003800200 */
.L_x_11:
[----:B0-----:R-:W0:Y:S01]  /*1540*/  I2F.RP R8, R19 ;  /* 0x0000001300087306 */ /* 0x001e220000209400 */
[----:B------:R-:W-:Y:S01]  /*1550*/  IADD3 R15, PT, PT, R15, UR12, RZ ;  /* 0x0000000c0f0f7c10 */ /* 0x000fe2000fffe0ff */
[----:B------:R-:W-:Y:S01]  /*1560*/  IMAD.MOV.U32 R22, RZ, RZ, RZ ;  /* 0x000000ffff167224 */ /* 0x000fe200078e00ff */
[----:B------:R-:W-:Y:S01]  /*1570*/  MOV R21, R19 ;  /* 0x0000001300157202 */ /* 0x000fe20000000f00 */
[----:B------:R-:W-:Y:S01]  /*1580*/  BSSY.RECONVERGENT B1, `(.L_x_13) ;  /* 0x000003f000017945 */ /* 0x000fe20003800200 */
[----:B------:R-:W-:Y:S01]  /*1590*/  IADD3 R13, PT, PT, R13, 0x2, RZ ;  /* 0x000000020d0d7810 */ /* 0x000fe20007ffe0ff */
[----:B------:R-:W-:-:S05]  /*15a0*/  IMAD R17, R15, R11, R2 ;  /* 0x0000000b0f117224 */ /* 0x000fca00078e0202 */
[----:B------:R-:W-:Y:S02]  /*15b0*/  IABS R15, R17 ;  /* 0x00000011000f7213 */ /* 0x000fe40000000000 */
[----:B------:R-:W-:Y:S01]  /*15c0*/  ISETP.GE.AND P2, PT, R17, RZ, PT ;  /* 0x000000ff1100720c */ /* 0x000fe20003f46270 */
[----:B0-----:R-:W0:Y:S02]  /*15d0*/  MUFU.RCP R8, R8 ;  /* 0x0000000800087308 */ /* 0x001e240000001000 */
[----:B0-----:R-:W-:-:S06]  /*15e0*/  VIADD R23, R8, 0xffffffe ;  /* 0x0ffffffe08177836 */ /* 0x001fcc0000000000 */
[----:B------:R-:W0:Y:S02]  /*15f0*/  F2I.FTZ.U32.TRUNC.NTZ R23, R23 ;  /* 0x0000001700177305 */ /* 0x000e24000021f000 */
[----:B0-----:R-:W-:-:S04]  /*1600*/  IMAD.MOV R16, RZ, RZ, -R23 ;  /* 0x000000ffff107224 */ /* 0x001fc800078e0a17 */
[----:B------:R-:W-:-:S04]  /*1610*/  IMAD R9, R16, R19, RZ ;  /* 0x0000001310097224 */ /* 0x000fc800078e02ff */
[----:B------:R-:W-:-:S06]  /*1620*/  IMAD.HI.U32 R22, R23, R9, R22 ;  /* 0x0000000917167227 */ /* 0x000fcc00078e0016 */
[----:B------:R-:W-:-:S04]  /*1630*/  IMAD.HI.U32 R9, R22, R15, RZ ;  /* 0x0000000f16097227 */ /* 0x000fc800078e00ff */
[----:B------:R-:W-:Y:S01]  /*1640*/  IMAD R18, R9, R18, R15 ;  /* 0x0000001209127224 */ /* 0x000fe200078e020f */
[----:B------:R-:W-:-:S04]  /*1650*/  LOP3.LUT R15, R17, R12, RZ, 0x30, !PT ;  /* 0x0000000c110f7212 */ /* 0x000fc800078e30ff */
[----:B------:R-:W-:Y:S01]  /*1660*/  ISETP.GT.U32.AND P1, PT, R21, R18, PT ;  /* 0x000000121500720c */ /* 0x000fe20003f24070 */
[----:B------:R-:W0:-:S12]  /*1670*/  BREV R9, R15 ;  /* 0x0000000f00097301 */ /* 0x000e180000000000 */
[----:B------:R-:W-:Y:S01]  /*1680*/  @!P1 IMAD.IADD R18, R18, 0x1, -R19 ;  /* 0x0000000112129824 */ /* 0x000fe200078e0a13 */
[----:B0-----:R-:W-:-:S04]  /*1690*/  SHF.R.U32.HI R8, RZ, R14, R9 ;  /* 0x0000000eff087219 */ /* 0x001fc80000011609 */
[----:B------:R-:W-:-:S13]  /*16a0*/  ISETP.GT.U32.AND P1, PT, R21, R18, PT ;  /* 0x000000121500720c */ /* 0x000fda0003f24070 */
[----:B------:R-:W-:Y:S01]  /*16b0*/  @!P1 IMAD.IADD R18, R18, 0x1, -R19 ;  /* 0x0000000112129824 */ /* 0x000fe200078e0a13 */
[----:B------:R-:W-:-:S03]  /*16c0*/  ISETP.GE.AND P1, PT, R15, R8, PT ;  /* 0x000000080f00720c */ /* 0x000fc60003f26270 */
[----:B------:R-:W-:Y:S01]  /*16d0*/  @!P2 IMAD.MOV R18, RZ, RZ, -R18 ;  /* 0x000000ffff12a224 */ /* 0x000fe200078e0a12 */
[----:B------:R-:W-:-:S04]  /*16e0*/  ISETP.GE.U32.AND P2, PT, R13, R0, PT ;  /* 0x000000000d00720c */ /* 0x000fc80003f46070 */
        /* <DEDUP_REMOVED lines=40> */
.L_x_14:
[----:B------:R-:W-:Y:S05]  /*1970*/  BSYNC.RECONVERGENT B1 ;  /* 0x0000000000017941 */ /* 0x000fea0003800200 */
.L_x_13:
[----:B------:R-:W-:Y:S05]  /*1980*/  @!P2 BRA `(.L_x_15) ;  /* 0xfffffff400f4a947 */ /* 0x000fea000383ffff */
[----:B------:R-:W-:Y:S05]  /*1990*/  BSYNC.RECONVERGENT B0 ;  /* 0x0000000000007941 */ /* 0x000fea0003800200 */
.L_x_10:
[----:B------:R-:W-:-:S04]  /*19a0*/  UISETP.NE.U32.AND UP0, UPT, UR14, URZ, UPT ;  /* 0x000000ff0e00728c */ /* 0x000fc8000bf05070 */
[----:B------:R-:W-:-:S09]  /*19b0*/  UISETP.NE.AND.EX UP0, UPT, UR15, URZ, UPT, UP0 ;  /* 0x000000ff0f00728c */ /* 0x000fd2000bf05300 */
[----:B------:R-:W-:Y:S05]  /*19c0*/  BRA.U UP0, `(.L_x_16) ;  /* 0x0000000100047547 */ /* 0x000fea000b800000 */
[----:B------:R-:W-:Y:S05]  /*19d0*/  BPT.TRAP 0x1 ;  /* 0x000000040000795c */ /* 0x000fea0000300000 */
.L_x_16:
[----:B------:R-:W-:Y:S01]  /*19e0*/  UMOV UR4, 0xffffffff ;  /* 0xffffffff00047882 */ /* 0x000fe20000000000 */
[----:B------:R-:W-:Y:S02]  /*19f0*/  ISETP.NE.AND P0, PT, R7, RZ, PT ;  /* 0x000000ff0700720c */ /* 0x000fe40003f05270 */
[----:B------:R-:W-:Y:S11]  /*1a00*/  BRA.DIV UR4, `(.L_x_17) ;  /* 0x00000046046c7947 */ /* 0x000ff6000b800000 */
[----:B------:R-:W-:Y:S06]  /*1a10*/  BAR.SYNC.DEFER_BLOCKING 0x0 ;  /* 0x0000000000007b1d */ /* 0x000fec0000010000 */
.L_x_50:
[----:B------:R-:W-:Y:S04]  /*1a20*/  BSSY B0, `(.L_x_18) ;  /* 0x0000024000007945 */ /* 0x000fe80003800000 */
[----:B------:R-:W-:Y:S05]  /*1a30*/  @P0 BRA `(.L_x_19) ;  /* 0x0000000000880947 */ /* 0x000fea0003800000 */
        /* <DEDUP_REMOVED lines=14> */
[----:B0-----:R-:W-:Y:S02]  /*1b20*/  UIADD3 UR16, UPT, UPT, -UR16, URZ, URZ ;  /* 0x000000ff10107290 */ /* 0x001fe4000fffe1ff */
[----:B----4-:R-:W-:Y:S02]  /*1b30*/  UIMAD UR4, UR5, UR4, -0x7fffffff ;  /* 0x80000001050474a4 */ /* 0x010fe4000f8e0204 */
[----:B------:R-:W-:-:S04]  /*1b40*/  UISETP.NE.AND UP0, UPT, UR10, UR16, UPT ;  /* 0x000000100a00728c */ /* 0x000fc8000bf05270 */
        /* <DEDUP_REMOVED lines=11> */
.L_x_20:
[----:B------:R-:W2:Y:S04]  /*1c00*/  LD.E.STRONG.GPU R7, desc[UR6][R4.64+0x4] ;  /* 0x0000040604077980 */ /* 0x000ea8000c10f900 */
[----:B--2---:R-:W-:Y:S01]  /*1c10*/  CCTL.IVALL ;  /* 0x00000000ff00798f */ /* 0x004fe20002000000 */
[----:B------:R-:W-:Y:S05]  /*1c20*/  YIELD ;  /* 0x0000000000007946 */ /* 0x000fea0003800000 */
[----:B------:R-:W-:-:S04]  /*1c30*/  LOP3.LUT R7, R7, R6, RZ, 0x3c, !PT ;  /* 0x0000000607077212 */ /* 0x000fc800078e3cff */
[----:B------:R-:W-:-:S13]  /*1c40*/  ISETP.GT.AND P0, PT, R7, -0x1, PT ;  /* 0xffffffff0700780c */ /* 0x000fda0003f04270 */
[----:B------:R-:W-:Y:S05]  /*1c50*/  @P0 BRA `(.L_x_20) ;  /* 0xfffffffc00e80947 */ /* 0x000fea000383ffff */
.L_x_19:
[----:B------:R-:W-:Y:S05]  /*1c60*/  BSYNC B0 ;  /* 0x0000000000007941 */ /* 0x000fea0003800000 */
.L_x_18:
[----:B------:R-:W-:-:S03]  /*1c70*/  UMOV UR4, 0xffffffff ;  /* 0xffffffff00047882 */ /* 0x000fc60000000000 */
[----:B------:R-:W-:Y:S05]  /*1c80*/  BRA.DIV UR4, `(.L_x_21) ;  /* 0x0000004204fc7947 */ /* 0x000fea000b800000 */
[----:B------:R-:W-:Y:S06]  /*1c90*/  BAR.SYNC.DEFER_BLOCKING 0x0 ;  /* 0x0000000000007b1d */ /* 0x000fec0000010000 */
.L_x_53:
[----:B------:R-:W-:-:S13]  /*1ca0*/  ISETP.LT.U32.AND P0, PT, R3, UR13, PT ;  /* 0x0000000d03007c0c */ /* 0x000fda000bf01070 */
[----:B------:R-:W-:Y:S05]  /*1cb0*/  @P0 BRA `(.L_x_22) ;  /* 0x0000001400e80947 */ /* 0x000fea0003800000 */
[----:B------:R-:W1:Y:S01]  /*1cc0*/  S2UR UR5, SR_CgaCtaId ;  /* 0x00000000000579c3 */ /* 0x000e620000008800 */
[----:B------:R-:W-:Y:S01]  /*1cd0*/  UMOV UR4, 0x400 ;  /* 0x0000040000047882 */ /* 0x000fe20000000000 */
[----:B------:R-:W-:-:S06]  /*1ce0*/  HFMA2 R3, -RZ, RZ, 0, 0 ;  /* 0x00000000ff037431 */ /* 0x000fcc00000001ff */
[----:B------:R-:W3:Y:S01]  /*1cf0*/  S2UR UR10, SR_CTAID.X ;  /* 0x00000000000a79c3 */ /* 0x000ee20000002500 */
[----:B-1----:R-:W-:-:S06]  /*1d00*/  ULEA UR4, UR5, UR4, 0x18 ;  /* 0x0000000405047291 */ /* 0x002fcc000f8ec0ff */
[----:B0-----:R-:W-:Y:S01]  /*1d10*/  LEA R25, R2, UR4, 0x5 ;  /* 0x0000000402197c11 */ /* 0x001fe2000f8e28ff */
[----:B---3--:R-:W-:-:S07]  /*1d20*/  IMAD.U32 R20, RZ, RZ, UR10 ;  /* 0x0000000aff147e24 */ /* 0x008fce000f8e00ff */
.L_x_24:
[----:B-1----:R-:W0:Y:S01]  /*1d30*/  LDC.64 R36, c[0x0][0x388] ;  /* 0x0000e200ff247b82 */ /* 0x002e220000000a00 */
[----:B------:R-:W-:-:S04]  /*1d40*/  IMAD R5, R3, UR12, R20 ;  /* 0x0000000c03057c24 */ /* 0x000fc8000f8e0214 */
[----:B------:R-:W-:-:S03]  /*1d50*/  IMAD R5, R5, 0x200, R2 ;  /* 0x0000020005057824 */ /* 0x000fc600078e0202 */
[----:B--2---:R-:W1:Y:S01]  /*1d60*/  LDC.64 R14, c[0x0][0x3a0] ;  /* 0x0000e800ff0e7b82 */ /* 0x004e620000000a00 */
[----:B0-----:R-:W-:-:S05]  /*1d70*/  IMAD.WIDE R12, R5, 0x20, R36 ;  /* 0x00000020050c7825 */ /* 0x001fca00078e0224 */
[----:B------:R-:W2:Y:S01]  /*1d80*/  LDG.E R4, desc[UR6][R12.64] ;  /* 0x000000060c047981 */ /* 0x000ea2000c1e1900 */
[----:B-1----:R-:W-:-:S03]  /*1d90*/  IMAD.WIDE.U32 R14, R2, 0x4, R14 ;  /* 0x00000004020e7825 */ /* 0x002fc600078e000e */
[----:B------:R-:W2:Y:S04]  /*1da0*/  LDG.E R5, desc[UR6][R12.64+0x4] ;  /* 0x000004060c057981 */ /* 0x000ea8000c1e1900 */
[----:B------:R-:W2:Y:S04]  /*1db0*/  LDG.E R6, desc[UR6][R12.64+0x8] ;  /* 0x000008060c067981 */ /* 0x000ea8000c1e1900 */
[----:B------:R-:W2:Y:S04]  /*1dc0*/  LDG.E R7, desc[UR6][R12.64+0xc] ;  /* 0x00000c060c077981 */ /* 0x000ea8000c1e1900 */
[----:B------:R-:W3:Y:S04]  /*1dd0*/  LDG.E R8, desc[UR6][R12.64+0x10] ;  /* 0x000010060c087981 */ /* 0x000ee8000c1e1900 */
[----:B------:R-:W3:Y:S04]  /*1de0*/  LDG.E R9, desc[UR6][R12.64+0x14] ;  /* 0x000014060c097981 */ /* 0x000ee8000c1e1900 */
[----:B------:R-:W3:Y:S04]  /*1df0*/  LDG.E R10, desc[UR6][R12.64+0x18] ;  /* 0x000018060c0a7981 */ /* 0x000ee8000c1e1900 */
[----:B------:R-:W3:Y:S04]  /*1e00*/  LDG.E R11, desc[UR6][R12.64+0x1c] ;  /* 0x00001c060c0b7981 */ /* 0x000ee8000c1e1900 */
[----:B------:R-:W4:Y:S04]  /*1e10*/  LDG.E R28, desc[UR6][R12.64+0x2000] ;  /* 0x002000060c1c7981 */ /* 0x000f28000c1e1900 */
[----:B------:R-:W4:Y:S04]  /*1e20*/  LDG.E R29, desc[UR6][R12.64+0x2004] ;  /* 0x002004060c1d7981 */ /* 0x000f28000c1e1900 */
[----:B------:R-:W4:Y:S04]  /*1e30*/  LDG.E R30, desc[UR6][R12.64+0x2008] ;  /* 0x002008060c1e7981 */ /* 0x000f28000c1e1900 */
[----:B------:R-:W4:Y:S04]  /*1e40*/  LDG.E R31, desc[UR6][R12.64+0x200c] ;  /* 0x00200c060c1f7981 */ /* 0x000f28000c1e1900 */
[----:B------:R-:W5:Y:S04]  /*1e50*/  LDG.E R32, desc[UR6][R12.64+0x2010] ;  /* 0x002010060c207981 */ /* 0x000f68000c1e1900 */
[----:B------:R-:W5:Y:S04]  /*1e60*/  LDG.E R33, desc[UR6][R12.64+0x2014] ;  /* 0x002014060c217981 */ /* 0x000f68000c1e1900 */
[----:B------:R-:W5:Y:S04]  /*1e70*/  LDG.E R34, desc[UR6][R12.64+0x2018] ;  /* 0x002018060c227981 */ /* 0x000f68000c1e1900 */
[----:B------:R-:W5:Y:S04]  /*1e80*/  LDG.E R35, desc[UR6][R12.64+0x201c] ;  /* 0x00201c060c237981 */ /* 0x000f68000c1e1900 */
[----:B------:R-:W5:Y:S04]  /*1e90*/  LDG.E R16, desc[UR6][R14.64+0x7fc] ;  /* 0x0007fc060e107981 */ /* 0x000f68000c1e1900 */
[----:B------:R-:W5:Y:S01]  /*1ea0*/  LDG.E R18, desc[UR6][R14.64+0xbfc] ;  /* 0x000bfc060e127981 */ /* 0x000f62000c1e1900 */
[----:B------:R-:W0:Y:S01]  /*1eb0*/  S2R R20, SR_CgaCtaId ;  /* 0x0000000000147919 */ /* 0x000e220000008800 */
[----:B------:R-:W-:-:S04]  /*1ec0*/  MOV R27, 0x400 ;  /* 0x00000400001b7802 */ /* 0x000fc80000000f00 */
[----:B------:R-:W-:Y:S01]  /*1ed0*/  IADD3 R27, PT, PT, R27, 0x4000, RZ ;  /* 0x000040001b1b7810 */ /* 0x000fe20007ffe0ff */
[----:B------:R-:W-:Y:S05]  /*1ee0*/  WARPSYNC.ALL ;  /* 0x0000000000007948 */ /* 0x000fea0003800000 */
[----:B0-----:R-:W-:Y:S01]  /*1ef0*/  LEA R27, R20, R27, 0x18 ;  /* 0x0000001b141b7211 */ /* 0x001fe200078ec0ff */
[C---:B------:R-:W-:Y:S01]  /*1f00*/  IMAD R26, R2.reuse, 0x20, R25 ;  /* 0x00000020021a7824 */ /* 0x040fe200078e0219 */
[----:B------:R-:W-:Y:S01]  /*1f10*/  UMOV UR11, 0x1 ;  /* 0x00000001000b7882 */ /* 0x000fe20000000000 */
[----:B--2---:R0:W-:Y:S02]  /*1f20*/  STS.128 [R25], R4 ;  /* 0x0000000419007388 */ /* 0x0041e40000000c00 */
[----:B0-----:R-:W-:-:S02]  /*1f30*/  IMAD R5, R2, 0x4, R27 ;  /* 0x0000000402057824 */ /* 0x001fc400078e021b */
[----:B---3--:R-:W-:Y:S04]  /*1f40*/  STS.128 [R25+0x10], R8 ;  /* 0x0000100819007388 */ /* 0x008fe80000000c00 */
[----:B----4-:R-:W-:Y:S04]  /*1f50*/  STS.128 [R25+0x2000], R28 ;  /* 0x0020001c19007388 */ /* 0x010fe80000000c00 */
[----:B-----5:R-:W-:Y:S04]  /*1f60*/  STS.128 [R25+0x2010], R32 ;  /* 0x0020102019007388 */ /* 0x020fe80000000c00 */
[----:B------:R-:W-:Y:S04]  /*1f70*/  STS [R5], R16 ;  /* 0x0000001005007388 */ /* 0x000fe80000000800 */
[----:B------:R-:W-:Y:S01]  /*1f80*/  STS [R5+0x400], R18 ;  /* 0x0004001205007388 */ /* 0x000fe20000000800 */
[----:B------:R-:W-:Y:S06]  /*1f90*/  BAR.SYNC.DEFER_BLOCKING 0x0 ;  /* 0x0000000000007b1d */ /* 0x000fec0000010000 */
[----:B------:R-:W-:Y:S04]  /*1fa0*/  LDS.128 R16, [R26] ;  /* 0x000000001a107984 */ /* 0x000fe80000000c00 */
[----:B------:R-:W0:Y:S04]  /*1fb0*/  LDS.128 R20, [R26+0x20] ;  /* 0x000020001a147984 */ /* 0x000e280000000c00 */
[----:B------:R-:W-:Y:S04]  /*1fc0*/  LDS.128 R12, [R26+0x10] ;  /* 0x000010001a0c7984 */ /* 0x000fe80000000c00 */
[----:B------:R-:W1:Y:S01]  /*1fd0*/  LDS.128 R8, [R26+0x30] ;  /* 0x000030001a087984 */ /* 0x000e620000000c00 */
[----:B0-----:R-:W-:Y:S01]  /*1fe0*/  ISETP.GE.U32.AND P1, PT, R17, R21, PT ;  /* 0x000000151100720c */ /* 0x001fe20003f26070 */
[----:B------:R-:W-:Y:S01]  /*1ff0*/  IMAD.IADD R4, R16, 0x1, R20 ;  /* 0x0000000110047824 */ /* 0x000fe200078e0214 */
[----:B------:R-:W-:-:S02]  /*2000*/  ISETP.GE.U32.AND P2, PT, R18, R22, PT ;  /* 0x000000161200720c */ /* 0x000fc40003f46070 */
[----:B------:R-:W-:Y:S02]  /*2010*/  ISETP.GE.U32.AND P3, PT, R19, R23, PT ;  /* 0x000000171300720c */ /* 0x000fe40003f66070 */
[CC--:B------:R-:W-:Y:S02]  /*2020*/  ISETP.GE.U32.AND P0, PT, R16.reuse, R20.reuse, PT ;  /* 0x000000141000720c */ /* 0x0c0fe40003f06070 */
[----:B------:R-:W-:Y:S01]  /*2030*/  IADD3 R28, PT, PT, R16, -R20, RZ ;  /* 0x80000014101c7210 */ /* 0x000fe20007ffe0ff */
[C---:B------:R-:W-:Y:S01]  /*2040*/  IMAD.IADD R20, R17.reuse, 0x1, -R21 ;  /* 0x0000000111147824 */ /* 0x040fe200078e0a15 */
[----:B------:R-:W-:Y:S01]  /*2050*/  IADD3 R5, PT, PT, R17, R21, RZ ;  /* 0x0000001511057210 */ /* 0x000fe20007ffe0ff */
[----:B------:R-:W-:Y:S01]  /*2060*/  IMAD.IADD R21, R18, 0x1, -R22 ;  /* 0x0000000112157824 */ /* 0x000fe200078e0a16 */
[C---:B------:R-:W-:Y:S01]  /*2070*/  IADD3 R7, PT, PT, R19.reuse, R23, RZ ;  /* 0x0000001713077210 */ /* 0x040fe20007ffe0ff */
[----:B------:R-:W-:Y:S01]  /*2080*/  IMAD.IADD R23, R19, 0x1, -R23 ;  /* 0x0000000113177824 */ /* 0x000fe200078e0a17 */
[----:B------:R-:W-:Y:S01]  /*2090*/  IADD3 R17, PT, PT, R20, 0x7f000001, RZ ;  /* 0x7f00000114117810 */ /* 0x000fe20007ffe0ff */
[----:B------:R-:W-:Y:S01]  /*20a0*/  @P1 IMAD.MOV R17, RZ, RZ, R20 ;  /* 0x000000ffff111224 */ /* 0x000fe200078e0214 */
[----:B-1----:R-:W-:Y:S01]  /*20b0*/  ISETP.GE.U32.AND P1, PT, R12, R8, PT ;  /* 0x000000080c00720c */ /* 0x002fe20003f26070 */
[----:B------:R-:W-:-:S02]  /*20c0*/  IMAD.IADD R6, R18, 0x1, R22 ;  /* 0x0000000112067824 */ /* 0x000fc400078e0216 */
[----:B------:R-:W-:Y:S02]  /*20d0*/  VIADD R18, R21, 0x7f000001 ;  /* 0x7f00000115127836 */ /* 0x000fe40000000000 */
[C---:B------:R-:W-:Y:S01]  /*20e0*/  VIADD R19, R23.reuse, 0x7f000001 ;  /* 0x7f00000117137836 */ /* 0x040fe20000000000 */
[----:B------:R-:W-:Y:S01]  /*20f0*/  @P3 IADD3 R19, PT, PT, R23, RZ, RZ ;  /* 0x000000ff17133210 */ /* 0x000fe20007ffe0ff */
[----:B------:R-:W-:Y:S01]  /*2100*/  @P2 IMAD.MOV R18, RZ, RZ, R21 ;  /* 0x000000ffff122224 */ /* 0x000fe200078e0215 */
[----:B------:R-:W-:Y:S02]  /*2110*/  ISETP.GE.U32.AND P2, PT, R13, R9, PT ;  /* 0x000000090d00720c */ /* 0x000fe40003f46070 */
[----:B------:R-:W-:Y:S02]  /*2120*/  ISETP.GT.U32.AND P4, PT, R4, 0x7f000000, PT ;  /* 0x7f0000000400780c */ /* 0x000fe40003f84070 */
[----:B------:R-:W-:Y:S02]  /*2130*/  ISETP.GT.U32.AND P5, PT, R5, 0x7f000000, PT ;  /* 0x7f0000000500780c */ /* 0x000fe40003fa4070 */
[----:B------:R-:W-:Y:S01]  /*2140*/  ISETP.GT.U32.AND P3, PT, R6, 0x7f000000, PT ;  /* 0x7f0000000600780c */ /* 0x000fe20003f64070 */
[----:B------:R-:W-:-:S02]  /*2150*/  IMAD.IADD R23, R12, 0x1, -R8 ;  /* 0x000000010c177824 */ /* 0x000fc400078e0a08 */
[----:B------:R-:W-:Y:S01]  /*2160*/  IMAD.IADD R20, R12, 0x1, R8 ;  /* 0x000000010c147824 */ /* 0x000fe200078e0208 */
[----:B------:R-:W-:Y:S01]  /*2170*/  IADD3 R12, PT, PT, R13, -R9, RZ ;  /* 0x800000090d0c7210 */ /* 0x000fe20007ffe0ff */
[C---:B------:R-:W-:Y:S01]  /*2180*/  VIADD R8, R23.reuse, 0x7f000001 ;  /* 0x7f00000117087836 */ /* 0x040fe20000000000 */
[----:B------:R-:W-:Y:S01]  /*2190*/  @P1 IADD3 R8, PT, PT, R23, RZ, RZ ;  /* 0x000000ff17081210 */ /* 0x000fe20007ffe0ff */
[----:B------:R-:W-:Y:S02]  /*21a0*/  IMAD.IADD R21, R13, 0x1, R9 ;  /* 0x000000010d157824 */ /* 0x000fe400078e0209 */
[----:B------:R-:W-:Y:S02]  /*21b0*/  IMAD.IADD R22, R14, 0x1, R10 ;  /* 0x000000010e167824 */ /* 0x000fe400078e020a */
[----:B------:R-:W-:Y:S01]  /*21c0*/  IMAD.IADD R23, R15, 0x1, R11 ;  /* 0x000000010f177824 */ /* 0x000fe200078e020b */
[----:B------:R-:W-:Y:S01]  /*21d0*/  IADD3 R9, PT, PT, R12, 0x7f000001, RZ ;  /* 0x7f0000010c097810 */ /* 0x000fe20007ffe0ff */
[C---:B------:R-:W-:Y:S01]  /*21e0*/  VIADD R16, R28.reuse, 0x7f000001 ;  /* 0x7f0000011c107836 */ /* 0x040fe20000000000 */
[----:B------:R-:W-:Y:S01]  /*21f0*/  @P0 IADD3 R16, PT, PT, R28, RZ, RZ ;  /* 0x000000ff1c100210 */ /* 0x000fe20007ffe0ff */
[----:B------:R-:W-:Y:S01]  /*2200*/  @P2 IMAD.MOV R9, RZ, RZ, R12 ;  /* 0x000000ffff092224 */ /* 0x000fe200078e020c */
[----:B------:R-:W-:Y:S01]  /*2210*/  @P4 IADD3 R4, PT, PT, R4, -0x7f000001, RZ ;  /* 0x80ffffff04044810 */ /* 0x000fe20007ffe0ff */
[----:B------:R-:W-:Y:S01]  /*2220*/  @P5 VIADD R5, R5, 0x80ffffff ;  /* 0x80ffffff05055836 */ /* 0x000fe20000000000 */
[----:B------:R-:W-:Y:S01]  /*2230*/  ISETP.GE.U32.AND P0, PT, R14, R10, PT ;  /* 0x0000000a0e00720c */ /* 0x000fe20003f06070 */
[----:B------:R-:W-:Y:S01]  /*2240*/  @P3 VIADD R6, R6, 0x80ffffff ;  /* 0x80ffffff06063836 */ /* 0x000fe20000000000 */
[----:B------:R-:W-:-:S02]  /*2250*/  ISETP.GT.U32.AND P1, PT, R7, 0x7f000000, PT ;  /* 0x7f0000000700780c */ /* 0x000fc40003f24070 */
[----:B------:R-:W-:Y:S02]  /*2260*/  ISETP.GT.U32.AND P2, PT, R20, 0x7f000000, PT ;  /* 0x7f0000001400780c */ /* 0x000fe40003f44070 */
[----:B------:R-:W-:Y:S02]  /*2270*/  ISETP.GT.U32.AND P4, PT, R21, 0x7f000000, PT ;  /* 0x7f0000001500780c */ /* 0x000fe40003f84070 */
[----:B------:R-:W-:Y:S02]  /*2280*/  ISETP.GT.U32.AND P5, PT, R22, 0x7f000000, PT ;  /* 0x7f0000001600780c */ /* 0x000fe40003fa4070 */
[----:B------:R-:W-:Y:S02]  /*2290*/  ISETP.GT.U32.AND P3, PT, R23, 0x7f000000, PT ;  /* 0x7f0000001700780c */ /* 0x000fe40003f64070 */
[C---:B------:R-:W-:Y:S01]  /*22a0*/  ISETP.GE.U32.AND P6, PT, R15.reuse, R11, PT ;  /* 0x0000000b0f00720c */ /* 0x040fe20003fc6070 */
[----:B------:R-:W-:Y:S02]  /*22b0*/  IMAD.IADD R13, R14, 0x1, -R10 ;  /* 0x000000010e0d7824 */ /* 0x000fe400078e0a0a */
[----:B------:R-:W-:-:S02]  /*22c0*/  IMAD.IADD R15, R15, 0x1, -R11 ;  /* 0x000000010f0f7824 */ /* 0x000fc400078e0a0b */
[----:B------:R-:W-:Y:S01]  /*22d0*/  @P1 VIADD R7, R7, 0x80ffffff ;  /* 0x80ffffff07071836 */ /* 0x000fe20000000000 */
[----:B------:R-:W-:Y:S01]  /*22e0*/  IADD3 R10, PT, PT, R13, 0x7f000001, RZ ;  /* 0x7f0000010d0a7810 */ /* 0x000fe20007ffe0ff */
[----:B------:R-:W-:Y:S01]  /*22f0*/  @P0 IMAD.MOV R10, RZ, RZ, R13 ;  /* 0x000000ffff0a0224 */ /* 0x000fe200078e020d */
[----:B------:R-:W-:Y:S01]  /*2300*/  IADD3 R11, PT, PT, R15, 0x7f000001, RZ ;  /* 0x7f0000010f0b7810 */ /* 0x000fe20007ffe0ff */
[----:B------:R-:W-:Y:S01]  /*2310*/  @P2 VIADD R20, R20, 0x80ffffff ;  /* 0x80ffffff14142836 */ /* 0x000fe20000000000 */
[----:B------:R-:W-:Y:S01]  /*2320*/  @P4 IADD3 R21, PT, PT, R21, -0x7f000001, RZ ;  /* 0x80ffffff15154810 */ /* 0x000fe20007ffe0ff */
[----:B------:R-:W-:Y:S02]  /*2330*/  @P5 VIADD R22, R22, 0x80ffffff ;  /* 0x80ffffff16165836 */ /* 0x000fe40000000000 */
[----:B------:R-:W-:Y:S01]  /*2340*/  @P3 VIADD R23, R23, 0x80ffffff ;  /* 0x80ffffff17173836 */ /* 0x000fe20000000000 */
[----:B------:R-:W-:Y:S01]  /*2350*/  @P6 IADD3 R11, PT, PT, R15, RZ, RZ ;  /* 0x000000ff0f0b6210 */ /* 0x000fe20007ffe0ff */
[----:B------:R0:W-:Y:S04]  /*2360*/  STS.128 [R26], R4 ;  /* 0x000000041a007388 */ /* 0x0001e80000000c00 */
[----:B------:R0:W-:Y:S04]  /*2370*/  STS.128 [R26+0x20], R16 ;  /* 0x000020101a007388 */ /* 0x0001e80000000c00 */
[----:B------:R0:W-:Y:S04]  /*2380*/  STS.128 [R26+0x10], R20 ;  /* 0x000010141a007388 */ /* 0x0001e80000000c00 */
[----:B------:R0:W-:Y:S02]  /*2390*/  STS.128 [R26+0x30], R8 ;  /* 0x000030081a007388 */ /* 0x0001e40000000c00 */
.L_x_23:
[----:B------:R-:W-:Y:S01]  /*23a0*/  UMOV UR4, 0x1 ;  /* 0x0000000100047882 */ /* 0x000fe20000000000 */
[----:B------:R-:W-:Y:S01]  /*23b0*/  UMOV UR5, 0xffffffff ;  /* 0xffffffff00057882 */ /* 0x000fe20000000000 */
[----:B------:R-:W-:Y:S02]  /*23c0*/  USHF.L.U32 UR4, UR4, UR11, URZ ;  /* 0x0000000b04047299 */ /* 0x000fe400080006ff */
[----:B------:R-:W-:Y:S02]  /*23d0*/  USHF.L.U32 UR5, UR5, UR11, URZ ;  /* 0x0000000b05057299 */ /* 0x000fe400080006ff */
[----:B------:R-:W-:-:S04]  /*23e0*/  UIADD3 UR10, UPT, UPT, UR4, -0x1, URZ ;  /* 0xffffffff040a7890 */ /* 0x000fc8000fffe0ff */
[C---:B01----:R-:W-:Y:S02]  /*23f0*/  LOP3.LUT R16, R2.reuse, UR5, RZ, 0xc0, !PT ;  /* 0x0000000502107c12 */ /* 0x043fe4000f8ec0ff */
[----:B------:R-:W-:Y:S01]  /*2400*/  LOP3.LUT R8, R2, UR10, RZ, 0xc0, !PT ;  /* 0x0000000a02087c12 */ /* 0x000fe2000f8ec0ff */
[----:B------:R-:W-:Y:S02]  /*2410*/  UMOV UR10, 0x20 ;  /* 0x00000020000a7882 */ /* 0x000fe40000000000 */
[----:B------:R-:W-:Y:S01]  /*2420*/  USHF.L.U32 UR10, UR10, UR11, URZ ;  /* 0x0000000b0a0a7299 */ /* 0x000fe200080006ff */
[----:B------:R-:W-:Y:S02]  /*2430*/  IMAD R16, R16, 0x20, R25 ;  /* 0x0000002010107824 */ /* 0x000fe400078e0219 */
[C---:B------:R-:W-:Y:S02]  /*2440*/  IMAD.SHL.U32 R4, R8.reuse, 0x100, RZ ;  /* 0x0000010008047824 */ /* 0x040fe400078e00ff */
[----:B------:R-:W-:Y:S01]  /*2450*/  VIADD R8, R8, UR4 ;  /* 0x0000000408087c36 */ /* 0x000fe20008000000 */
[----:B------:R-:W-:-:S02]  /*2460*/  UMOV UR4, URZ ;  /* 0x000000ff00047c82 */ /* 0x000fc40008000000 */
[----:B------:R-:W-:Y:S01]  /*2470*/  SHF.R.U32.HI R4, RZ, UR11, R4 ;  /* 0x0000000bff047c19 */ /* 0x000fe20008011604 */
[----:B------:R-:W-:-:S03]  /*2480*/  IMAD.SHL.U32 R8, R8, 0x100, RZ ;  /* 0x0000010008087824 */ /* 0x000fc600078e00ff */
[-C--:B------:R-:W-:Y:S02]  /*2490*/  LEA R28, R4, R27.reuse, 0x2 ;  /* 0x0000001b041c7211 */ /* 0x080fe400078e10ff */
[----:B------:R-:W-:Y:S01]  /*24a0*/  LDS.128 R4, [R16+UR10] ;  /* 0x0000000a10047984 */ /* 0x000fe20008000c00 */
[----:B------:R-:W-:Y:S01]  /*24b0*/  SHF.R.U32.HI R8, RZ, UR11, R8 ;  /* 0x0000000bff087c19 */ /* 0x000fe20008011608 */
[----:B------:R-:W-:Y:S02]  /*24c0*/  UIADD3 UR11, UPT, UPT, UR11, 0x1, URZ ;  /* 0x000000010b0b7890 */ /* 0x000fe4000fffe0ff */
[----:B------:R-:W0:Y:S01]  /*24d0*/  LDS R28, [R28] ;  /* 0x000000001c1c7984 */ /* 0x000e220000000800 */
[----:B------:R-:W-:Y:S01]  /*24e0*/  LEA R17, R8, R27, 0x2 ;  /* 0x0000001b08117211 */ /* 0x000fe200078e10ff */
[----:B------:R-:W-:-:S05]  /*24f0*/  UISETP.NE.AND UP0, UPT, UR11, 0x9, UPT ;  /* 0x000000090b00788c */ /* 0x000fca000bf05270 */
[----:B------:R-:W1:Y:S01]  /*2500*/  LDS R17, [R17] ;  /* 0x0000000011117984 */ /* 0x000e620000000800 */
[----:B0-----:R-:W-:-:S04]  /*2510*/  IMAD.WIDE.U32 R18, R4, R28, RZ ;  /* 0x0000001c04127225 */ /* 0x001fc800078e00ff */
[----:B------:R-:W-:Y:S02]  /*2520*/  IMAD R8, R18, -0x7effffff, RZ ;  /* 0x8100000112087824 */ /* 0x000fe400078e02ff */
[----:B------:R-:W-:-:S04]  /*2530*/  IMAD.WIDE.U32 R20, R5, R28, RZ ;  /* 0x0000001c05147225 */ /* 0x000fc800078e00ff */
[----:B------:R-:W-:-:S04]  /*2540*/  IMAD.WIDE.U32 R14, R6, R28, RZ ;  /* 0x0000001c060e7225 */ /* 0x000fc800078e00ff */
[----:B------:R-:W-:-:S04]  /*2550*/  IMAD.WIDE.U32 R8, R8, 0x7f000001, RZ ;  /* 0x7f00000108087825 */ /* 0x000fc800078e00ff */
[----:B------:R-:W-:Y:S01]  /*2560*/  IMAD R10, R20, -0x7effffff, RZ ;  /* 0x81000001140a7824 */ /* 0x000fe200078e02ff */
[-C--:B------:R-:W-:Y:S01]  /*2570*/  IADD3 RZ, P1, PT, R18, -R8.reuse, RZ ;  /* 0x8000000812ff7210 */ /* 0x080fe20007f3e0ff */
[----:B------:R-:W-:Y:S01]  /*2580*/  IMAD R22, R14, -0x7effffff, RZ ;  /* 0x810000010e167824 */ /* 0x000fe200078e02ff */
[----:B------:R-:W-:Y:S01]  /*2590*/  ISETP.GE.U32.AND P0, PT, R18, R8, PT ;  /* 0x000000081200720c */ /* 0x000fe20003f06070 */
[----:B------:R-:W-:-:S04]  /*25a0*/  IMAD.WIDE.U32 R12, R7, R28, RZ ;  /* 0x0000001c070c7225 */ /* 0x000fc800078e00ff */
[----:B------:R-:W-:-:S04]  /*25b0*/  IMAD.WIDE.U32 R10, R10, 0x7f000001, RZ ;  /* 0x7f0000010a0a7825 */ /* 0x000fc800078e00ff */
[----:B------:R-:W-:Y:S01]  /*25c0*/  VIADD R18, R9, UR4 ;  /* 0x0000000409127c36 */ /* 0x000fe20008000000 */
[-C--:B------:R-:W-:Y:S01]  /*25d0*/  IADD3 RZ, P3, PT, R20, -R10.reuse, RZ ;  /* 0x8000000a14ff7210 */ /* 0x080fe20007f7e0ff */
[----:B------:R-:W-:Y:S01]  /*25e0*/  IMAD.WIDE.U32 R8, R22, 0x7f000001, RZ ;  /* 0x7f00000116087825 */ /* 0x000fe200078e00ff */
[----:B------:R-:W-:Y:S02]  /*25f0*/  ISETP.GE.U32.AND P4, PT, R20, R10, PT ;  /* 0x0000000a1400720c */ /* 0x000fe40003f86070 */
[----:B------:R-:W-:Y:S01]  /*2600*/  ISETP.GE.U32.AND.EX P0, PT, R19, R18, PT, P0 ;  /* 0x000000121300720c */ /* 0x000fe20003f06100 */
[----:B------:R-:W-:Y:S01]  /*2610*/  IMAD R23, R12, -0x7effffff, RZ ;  /* 0x810000010c177824 */ /* 0x000fe200078e02ff */
[CC--:B------:R-:W-:Y:S01]  /*2620*/  IADD3 RZ, P2, PT, R14.reuse, -R8.reuse, RZ ;  /* 0x800000080eff7210 */ /* 0x0c0fe20007f5e0ff */
[----:B------:R-:W-:Y:S01]  /*2630*/  VIADD R20, R11, UR4 ;  /* 0x000000040b147c36 */ /* 0x000fe20008000000 */
[----:B------:R-:W-:Y:S01]  /*2640*/  ISETP.GE.U32.AND P5, PT, R14, R8, PT ;  /* 0x000000080e00720c */ /* 0x000fe20003fa6070 */
[----:B------:R-:W-:Y:S01]  /*2650*/  IMAD.WIDE.U32 R10, R23, 0x7f000001, RZ ;  /* 0x7f000001170a7825 */ /* 0x000fe200078e00ff */
[----:B------:R-:W-:-:S02]  /*2660*/  IADD3 R14, PT, PT, R9, UR4, RZ ;  /* 0x00000004090e7c10 */ /* 0x000fc4000fffe0ff */
[C---:B------:R-:W-:Y:S01]  /*2670*/  ISETP.GE.U32.AND.EX P4, PT, R21.reuse, R20, PT, P4 ;  /* 0x000000141500720c */ /* 0x040fe20003f86140 */
[----:B-1----:R-:W-:Y:S01]  /*2680*/  IMAD.WIDE.U32 R8, R4, R17, RZ ;  /* 0x0000001104087225 */ /* 0x002fe200078e00ff */
[C---:B------:R-:W-:Y:S02]  /*2690*/  IADD3 RZ, P6, PT, R12.reuse, -R10, RZ ;  /* 0x8000000a0cff7210 */ /* 0x040fe40007fde0ff */
[----:B------:R-:W-:Y:S01]  /*26a0*/  IADD3.X R20, PT, PT, R21, ~R20, RZ, P3, !PT ;  /* 0x8000001415147210 */ /* 0x000fe20001ffe4ff */
[----:B------:R-:W-:Y:S01]  /*26b0*/  IMAD.X R29, R19, 0x1, ~R18, P1 ;  /* 0x00000001131d7824 */ /* 0x000fe200008e0e12 */
[----:B------:R-:W-:Y:S01]  /*26c0*/  ISETP.GE.U32.AND P1, PT, R12, R10, PT ;  /* 0x0000000a0c00720c */ /* 0x000fe20003f26070 */
[----:B------:R-:W-:Y:S01]  /*26d0*/  IMAD R10, R8, -0x7effffff, RZ ;  /* 0x81000001080a7824 */ /* 0x000fe200078e02ff */
[----:B------:R-:W-:Y:S01]  /*26e0*/  ISETP.GE.U32.AND.EX P5, PT, R15, R14, PT, P5 ;  /* 0x0000000e0f00720c */ /* 0x000fe20003fa6150 */
[----:B------:R-:W-:Y:S02]  /*26f0*/  VIADD R12, R11, UR4 ;  /* 0x000000040b0c7c36 */ /* 0x000fe40008000000 */
[----:B------:R-:W-:-:S03]  /*2700*/  IMAD.WIDE.U32 R10, R10, 0x7f000001, RZ ;  /* 0x7f0000010a0a7825 */ /* 0x000fc600078e00ff */
[----:B------:R-:W-:Y:S01]  /*2710*/  ISETP.GE.U32.AND.EX P1, PT, R13, R12, PT, P1 ;  /* 0x0000000c0d00720c */ /* 0x000fe20003f26110 */
[----:B------:R-:W-:Y:S01]  /*2720*/  IMAD.X R21, R15, 0x1, ~R14, P2 ;  /* 0x000000010f157824 */ /* 0x000fe200010e0e0e */
[CC--:B------:R-:W-:Y:S01]  /*2730*/  IADD3 RZ, P3, PT, R8.reuse, -R10.reuse, RZ ;  /* 0x8000000a08ff7210 */ /* 0x0c0fe20007f7e0ff */
[----:B------:R-:W-:Y:S01]  /*2740*/  VIADD R11, R11, UR4 ;  /* 0x000000040b0b7c36 */ /* 0x000fe20008000000 */
[----:B------:R-:W-:Y:S01]  /*2750*/  ISETP.GE.U32.AND P2, PT, R8, R10, PT ;  /* 0x0000000a0800720c */ /* 0x000fe20003f46070 */
[----:B------:R-:W-:Y:S01]  /*2760*/  IMAD.WIDE.U32 R22, R5, R17, RZ ;  /* 0x0000001105167225 */ /* 0x000fe200078e00ff */
[----:B------:R-:W-:Y:S02]  /*2770*/  IADD3.X R26, PT, PT, R13, ~R12, RZ, P6, !PT ;  /* 0x8000000c0d1a7210 */ /* 0x000fe400037fe4ff */
[C---:B------:R-:W-:Y:S01]  /*2780*/  ISETP.GE.U32.AND.EX P2, PT, R9.reuse, R11, PT, P2 ;  /* 0x0000000b0900720c */ /* 0x040fe20003f46120 */
[----:B------:R-:W-:Y:S01]  /*2790*/  IMAD.X R31, R9, 0x1, ~R11, P3 ;  /* 0x00000001091f7824 */ /* 0x000fe200018e0e0b */
[----:B------:R-:W0:Y:S01]  /*27a0*/  LDS.128 R12, [R16+UR10+0x10] ;  /* 0x0000100a100c7984 */ /* 0x000e220008000c00 */
[----:B------:R-:W-:Y:S01]  /*27b0*/  IMAD R4, R22, -0x7effffff, RZ ;  /* 0x8100000116047824 */ /* 0x000fe200078e02ff */
[----:B------:R-:W-:Y:S01]  /*27c0*/  IADD3 R30, PT, PT, R26, 0x7f000001, RZ ;  /* 0x7f0000011a1e7810 */ /* 0x000fe20007ffe0ff */
[----:B------:R-:W-:Y:S01]  /*27d0*/  IMAD.WIDE.U32 R18, R6, R17, RZ ;  /* 0x0000001106127225 */ /* 0x000fe200078e00ff */
[----:B------:R-:W1:Y:S01]  /*27e0*/  LDS.128 R8, [R16] ;  /* 0x0000000010087984 */ /* 0x000e620000000c00 */
[----:B------:R-:W-:-:S02]  /*27f0*/  @P1 IADD3 R30, PT, PT, R26, RZ, RZ ;  /* 0x000000ff1a1e1210 */ /* 0x000fc40007ffe0ff */
[----:B------:R-:W-:-:S04]  /*2800*/  IMAD.WIDE.U32 R4, R4, 0x7f000001, RZ ;  /* 0x7f00000104047825 */ /* 0x000fc800078e00ff */
[----:B------:R-:W-:Y:S01]  /*2810*/  VIADD R5, R5, UR4 ;  /* 0x0000000405057c36 */ /* 0x000fe20008000000 */
[CC--:B------:R-:W-:Y:S01]  /*2820*/  ISETP.GE.U32.AND P3, PT, R22.reuse, R4.reuse, PT ;  /* 0x000000041600720c */ /* 0x0c0fe20003f66070 */
[----:B------:R-:W-:Y:S01]  /*2830*/  IMAD.WIDE.U32 R6, R7, R17, RZ ;  /* 0x0000001107067225 */ /* 0x000fe200078e00ff */
[----:B------:R-:W-:Y:S02]  /*2840*/  IADD3 RZ, P6, PT, R22, -R4, RZ ;  /* 0x8000000416ff7210 */ /* 0x000fe40007fde0ff */
[CC--:B------:R-:W-:Y:S01]  /*2850*/  ISETP.GE.U32.AND.EX P3, PT, R23.reuse, R5.reuse, PT, P3 ;  /* 0x000000051700720c */ /* 0x0c0fe20003f66130 */
[----:B------:R-:W-:Y:S01]  /*2860*/  IMAD R4, R18, -0x7effffff, RZ ;  /* 0x8100000112047824 */ /* 0x000fe200078e02ff */
[----:B------:R-:W-:Y:S01]  /*2870*/  IADD3.X R23, PT, PT, R23, ~R5, RZ, P6, !PT ;  /* 0x8000000517177210 */ /* 0x000fe200037fe4ff */
[----:B------:R-:W-:Y:S02]  /*2880*/  VIADD R33, R29, 0x7f000001 ;  /* 0x7f0000011d217836 */ /* 0x000fe40000000000 */
[----:B------:R-:W-:-:S04]  /*2890*/  IMAD.WIDE.U32 R4, R4, 0x7f000001, RZ ;  /* 0x7f00000104047825 */ /* 0x000fc800078e00ff */
[----:B------:R-:W-:Y:S01]  /*28a0*/  @P0 IMAD.MOV R33, RZ, RZ, R29 ;  /* 0x000000ffff210224 */ /* 0x000fe200078e021d */
[-C--:B------:R-:W-:Y:S01]  /*28b0*/  IADD3 RZ, P6, PT, R18, -R4.reuse, RZ ;  /* 0x8000000412ff7210 */ /* 0x080fe20007fde0ff */
[----:B------:R-:W-:Y:S01]  /*28c0*/  VIADD R32, R20, 0x7f000001 ;  /* 0x7f00000114207836 */ /* 0x000fe20000000000 */
[----:B------:R-:W-:Y:S01]  /*28d0*/  IADD3 R5, PT, PT, R5, UR4, RZ ;  /* 0x0000000405057c10 */ /* 0x000fe2000fffe0ff */
[----:B------:R-:W-:Y:S01]  /*28e0*/  @P4 IMAD.MOV R32, RZ, RZ, R20 ;  /* 0x000000ffff204224 */ /* 0x000fe200078e0214 */
[----:B------:R-:W-:Y:S01]  /*28f0*/  ISETP.GE.U32.AND P0, PT, R18, R4, PT ;  /* 0x000000041200720c */ /* 0x000fe20003f06070 */
[----:B------:R-:W-:Y:S01]  /*2900*/  IMAD R4, R6, -0x7effffff, RZ ;  /* 0x8100000106047824 */ /* 0x000fe200078e02ff */
[----:B------:R-:W-:Y:S01]  /*2910*/  IADD3 R29, PT, PT, R21, 0x7f000001, RZ ;  /* 0x7f000001151d7810 */ /* 0x000fe20007ffe0ff */
[C---:B------:R-:W-:Y:S01]  /*2920*/  IMAD.X R22, R19.reuse, 0x1, ~R5, P6 ;  /* 0x0000000113167824 */ /* 0x040fe200030e0e05 */
[----:B------:R-:W-:Y:S01]  /*2930*/  ISETP.GE.U32.AND.EX P0, PT, R19, R5, PT, P0 ;  /* 0x000000051300720c */ /* 0x000fe20003f06100 */
[----:B------:R-:W-:-:S04]  /*2940*/  IMAD.WIDE.U32 R4, R4, 0x7f000001, RZ ;  /* 0x7f00000104047825 */ /* 0x000fc800078e00ff */
[----:B------:R-:W-:Y:S01]  /*2950*/  @P5 IMAD.MOV R29, RZ, RZ, R21 ;  /* 0x000000ffff1d5224 */ /* 0x000fe200078e0215 */
[CC--:B------:R-:W-:Y:S01]  /*2960*/  IADD3 RZ, P5, PT, R6.reuse, -R4.reuse, RZ ;  /* 0x8000000406ff7210 */ /* 0x0c0fe20007fbe0ff */
[----:B------:R-:W-:Y:S01]  /*2970*/  VIADD R21, R5, UR4 ;  /* 0x0000000405157c36 */ /* 0x000fe20008000000 */
[----:B------:R-:W-:Y:S01]  /*2980*/  ISETP.GE.U32.AND P4, PT, R6, R4, PT ;  /* 0x000000040600720c */ /* 0x000fe20003f86070 */
[----:B0-----:R-:W-:-:S03]  /*2990*/  IMAD.WIDE.U32 R18, R12, R28, RZ ;  /* 0x0000001c0c127225 */ /* 0x001fc600078e00ff */
[CC--:B------:R-:W-:Y:S01]  /*29a0*/  IADD3.X R26, PT, PT, R7.reuse, ~R21.reuse, RZ, P5, !PT ;  /* 0x80000015071a7210 */ /* 0x0c0fe20002ffe4ff */
[----:B-1----:R-:W-:Y:S01]  /*29b0*/  IMAD.IADD R6, R10, 0x1, R29 ;  /* 0x000000010a067824 */ /* 0x002fe200078e021d */
[----:B------:R-:W-:Y:S01]  /*29c0*/  ISETP.GE.U32.AND.EX P1, PT, R7, R21, PT, P4 ;  /* 0x000000150700720c */ /* 0x000fe20003f26140 */
[----:B------:R-:W-:Y:S02]  /*29d0*/  IMAD.IADD R5, R9, 0x1, R32 ;  /* 0x0000000109057824 */ /* 0x000fe400078e0220 */
[----:B------:R-:W-:Y:S01]  /*29e0*/  IMAD.IADD R4, R8, 0x1, R33 ;  /* 0x0000000108047824 */ /* 0x000fe200078e0221 */
[----:B------:R-:W-:Y:S01]  /*29f0*/  ISETP.GT.U32.AND P5, PT, R6, 0x7f000000, PT ;  /* 0x7f0000000600780c */ /* 0x000fe20003fa4070 */
[----:B------:R-:W-:Y:S01]  /*2a00*/  IMAD R20, R18, -0x7effffff, RZ ;  /* 0x8100000112147824 */ /* 0x000fe200078e02ff */
[----:B------:R-:W-:Y:S01]  /*2a10*/  ISETP.GT.U32.AND P4, PT, R5, 0x7f000000, PT ;  /* 0x7f0000000500780c */ /* 0x000fe20003f84070 */
[----:B------:R-:W-:Y:S01]  /*2a20*/  IMAD.IADD R7, R11, 0x1, R30 ;  /* 0x000000010b077824 */ /* 0x000fe200078e021e */
[----:B------:R-:W-:Y:S01]  /*2a30*/  ISETP.GT.U32.AND P6, PT, R4, 0x7f000000, PT ;  /* 0x7f0000000400780c */ /* 0x000fe20003fc4070 */
[----:B------:R-:W-:-:S04]  /*2a40*/  IMAD.WIDE.U32 R20, R20, 0x7f000001, RZ ;  /* 0x7f00000114147825 */ /* 0x000fc800078e00ff */
[----:B------:R-:W-:-:S04]  /*2a50*/  IMAD.WIDE.U32 R32, R13, R28, RZ ;  /* 0x0000001c0d207225 */ /* 0x000fc800078e00ff */
[----:B------:R-:W-:Y:S01]  /*2a60*/  @P5 VIADD R6, R6, 0x80ffffff ;  /* 0x80ffffff06065836 */ /* 0x000fe20000000000 */
[----:B------:R-:W-:Y:S01]  /*2a70*/  ISETP.GT.U32.AND P5, PT, R7, 0x7f000000, PT ;  /* 0x7f0000000700780c */ /* 0x000fe20003fa4070 */
[----:B------:R-:W-:Y:S01]  /*2a80*/  VIADD R21, R21, UR4 ;  /* 0x0000000415157c36 */ /* 0x000fe20008000000 */
[----:B------:R-:W-:Y:S01]  /*2a90*/  @P4 IADD3 R5, PT, PT, R5, -0x7f000001, RZ ;  /* 0x80ffffff05054810 */ /* 0x000fe20007ffe0ff */
[----:B------:R-:W-:Y:S01]  /*2aa0*/  @P6 VIADD R4, R4, 0x80ffffff ;  /* 0x80ffffff04046836 */ /* 0x000fe20000000000 */
[CC--:B------:R-:W-:Y:S01]  /*2ab0*/  ISETP.GE.U32.AND P4, PT, R18.reuse, R20.reuse, PT ;  /* 0x000000141200720c */ /* 0x0c0fe20003f86070 */
[----:B------:R-:W-:Y:S01]  /*2ac0*/  VIADD R30, R23, 0x7f000001 ;  /* 0x7f000001171e7836 */ /* 0x000fe20000000000 */
[----:B------:R-:W-:Y:S01]  /*2ad0*/  IADD3 RZ, P6, PT, R18, -R20, RZ ;  /* 0x8000001412ff7210 */ /* 0x000fe20007fde0ff */
[----:B------:R-:W-:Y:S01]  /*2ae0*/  IMAD R18, R32, -0x7effffff, RZ ;  /* 0x8100000120127824 */ /* 0x000fe200078e02ff */
[CC--:B------:R-:W-:Y:S01]  /*2af0*/  ISETP.GE.U32.AND.EX P4, PT, R19.reuse, R21.reuse, PT, P4 ;  /* 0x000000151300720c */ /* 0x0c0fe20003f86140 */
[----:B------:R-:W-:Y:S01]  /*2b00*/  @P3 IMAD.MOV R30, RZ, RZ, R23 ;  /* 0x000000ffff1e3224 */ /* 0x000fe200078e0217 */
[----:B------:R-:W-:Y:S01]  /*2b10*/  IADD3.X R21, PT, PT, R19, ~R21, RZ, P6, !PT ;  /* 0x8000001513157210 */ /* 0x000fe200037fe4ff */
[----:B------:R-:W-:-:S04]  /*2b20*/  IMAD.WIDE.U32 R18, R18, 0x7f000001, RZ ;  /* 0x7f00000112127825 */ /* 0x000fc800078e00ff */
[----:B------:R-:W-:Y:S01]  /*2b30*/  @P5 VIADD R7, R7, 0x80ffffff ;  /* 0x80ffffff07075836 */ /* 0x000fe20000000000 */
[CC--:B------:R-:W-:Y:S01]  /*2b40*/  IADD3 RZ, P6, PT, R32.reuse, -R18.reuse, RZ ;  /* 0x8000001220ff7210 */ /* 0x0c0fe20007fde0ff */
[----:B------:R-:W-:Y:S01]  /*2b50*/  VIADD R19, R19, UR4 ;  /* 0x0000000413137c36 */ /* 0x000fe20008000000 */
[----:B------:R-:W-:Y:S01]  /*2b60*/  ISETP.GE.U32.AND P5, PT, R32, R18, PT ;  /* 0x000000122000720c */ /* 0x000fe20003fa6070 */
[----:B------:R-:W-:Y:S01]  /*2b70*/  IMAD.IADD R9, R9, 0x1, R30 ;  /* 0x0000000109097824 */ /* 0x000fe200078e021e */
[----:B------:R0:W-:Y:S02]  /*2b80*/  STS.128 [R16], R4 ;  /* 0x0000000410007388 */ /* 0x0001e40000000c00 */
[CC--:B------:R-:W-:Y:S02]  /*2b90*/  ISETP.GE.U32.AND.EX P5, PT, R33.reuse, R19.reuse, PT, P5 ;  /* 0x000000132100720c */ /* 0x0c0fe40003fa6150 */
[----:B------:R-:W-:Y:S01]  /*2ba0*/  IADD3.X R20, PT, PT, R33, ~R19, RZ, P6, !PT ;  /* 0x8000001321147210 */ /* 0x000fe200037fe4ff */
[----:B------:R-:W-:-:S04]  /*2bb0*/  IMAD.WIDE.U32 R18, R14, R28, RZ ;  /* 0x0000001c0e127225 */ /* 0x000fc800078e00ff */
[----:B------:R-:W-:Y:S02]  /*2bc0*/  IMAD R34, R18, -0x7effffff, RZ ;  /* 0x8100000112227824 */ /* 0x000fe400078e02ff */
[----:B------:R-:W-:-:S04]  /*2bd0*/  IMAD.WIDE.U32 R28, R15, R28, RZ ;  /* 0x0000001c0f1c7225 */ /* 0x000fc800078e00ff */
[----:B------:R-:W-:-:S04]  /*2be0*/  IMAD.WIDE.U32 R34, R34, 0x7f000001, RZ ;  /* 0x7f00000122227825 */ /* 0x000fc800078e00ff */
[----:B------:R-:W-:Y:S01]  /*2bf0*/  IMAD R23, R28, -0x7effffff, RZ ;  /* 0x810000011c177824 */ /* 0x000fe200078e02ff */
[----:B------:R-:W-:Y:S01]  /*2c00*/  IADD3 RZ, P3, PT, R18, -R34, RZ ;  /* 0x8000002212ff7210 */ /* 0x000fe20007f7e0ff */
[----:B------:R-:W-:Y:S02]  /*2c10*/  VIADD R35, R35, UR4 ;  /* 0x0000000423237c36 */ /* 0x000fe40008000000 */
[----:B0-----:R-:W-:-:S04]  /*2c20*/  IMAD.WIDE.U32 R4, R23, 0x7f000001, RZ ;  /* 0x7f00000117047825 */ /* 0x001fc800078e00ff */
[C---:B------:R-:W-:Y:S01]  /*2c30*/  VIADD R33, R31.reuse, 0x7f000001 ;  /* 0x7f0000011f217836 */ /* 0x040fe20000000000 */
[----:B------:R-:W-:Y:S01]  /*2c40*/  @P2 IADD3 R33, PT, PT, R31, RZ, RZ ;  /* 0x000000ff1f212210 */ /* 0x000fe20007ffe0ff */
[----:B------:R-:W-:Y:S01]  /*2c50*/  VIADD R5, R5, UR4 ;  /* 0x0000000405057c36 */ /* 0x000fe20008000000 */
[----:B------:R-:W-:Y:S01]  /*2c60*/  ISETP.GE.U32.AND P2, PT, R18, R34, PT ;  /* 0x000000221200720c */ /* 0x000fe20003f46070 */
[----:B------:R-:W-:Y:S01]  /*2c70*/  IMAD.WIDE.U32 R6, R12, R17, RZ ;  /* 0x000000110c067225 */ /* 0x000fe200078e00ff */
[-C--:B------:R-:W-:Y:S02]  /*2c80*/  IADD3 RZ, P6, PT, R28, -R4.reuse, RZ ;  /* 0x800000041cff7210 */ /* 0x080fe40007fde0ff */
[CC--:B------:R-:W-:Y:S01]  /*2c90*/  IADD3.X R18, PT, PT, R19.reuse, ~R35.reuse, RZ, P3, !PT ;  /* 0x8000002313127210 */ /* 0x0c0fe20001ffe4ff */
[----:B------:R-:W-:Y:S01]  /*2ca0*/  IMAD R23, R6, -0x7effffff, RZ ;  /* 0x8100000106177824 */ /* 0x000fe200078e02ff */
[----:B------:R-:W-:Y:S01]  /*2cb0*/  ISETP.GE.U32.AND P3, PT, R28, R4, PT ;  /* 0x000000041c00720c */ /* 0x000fe20003f66070 */
[----:B------:R-:W-:Y:S01]  /*2cc0*/  VIADD R28, R26, 0x7f000001 ;  /* 0x7f0000011a1c7836 */ /* 0x000fe20000000000 */
[----:B------:R-:W-:Y:S01]  /*2cd0*/  ISETP.GE.U32.AND.EX P2, PT, R19, R35, PT, P2 ;  /* 0x000000231300720c */ /* 0x000fe20003f46120 */
[C---:B------:R-:W-:Y:S01]  /*2ce0*/  IMAD.X R19, R29.reuse, 0x1, ~R5, P6 ;  /* 0x000000011d137824 */ /* 0x040fe200030e0e05 */
[----:B------:R-:W-:Y:S01]  /*2cf0*/  ISETP.GE.U32.AND.EX P3, PT, R29, R5, PT, P3 ;  /* 0x000000051d00720c */ /* 0x000fe20003f66130 */
[----:B------:R-:W-:Y:S01]  /*2d00*/  IMAD.WIDE.U32 R4, R13, R17, RZ ;  /* 0x000000110d047225 */ /* 0x000fe200078e00ff */
[----:B------:R-:W-:-:S02]  /*2d10*/  IADD3 R31, PT, PT, R22, 0x7f000001, RZ ;  /* 0x7f000001161f7810 */ /* 0x000fc40007ffe0ff */
[----:B------:R-:W-:Y:S01]  /*2d20*/  @P1 IADD3 R28, PT, PT, R26, RZ, RZ ;  /* 0x000000ff1a1c1210 */ /* 0x000fe20007ffe0ff */
[----:B------:R-:W-:Y:S01]  /*2d30*/  @P0 IMAD.MOV R31, RZ, RZ, R22 ;  /* 0x000000ffff1f0224 */ /* 0x000fe200078e0216 */
[----:B------:R-:W-:Y:S01]  /*2d40*/  IADD3 R8, PT, PT, R8, R33, RZ ;  /* 0x0000002108087210 */ /* 0x000fe20007ffe0ff */
[----:B------:R-:W-:-:S04]  /*2d50*/  IMAD.WIDE.U32 R22, R23, 0x7f000001, RZ ;  /* 0x7f00000117167825 */ /* 0x000fc800078e00ff */
[----:B------:R-:W-:Y:S01]  /*2d60*/  IMAD R12, R4, -0x7effffff, RZ ;  /* 0x81000001040c7824 */ /* 0x000fe200078e02ff */
[CC--:B------:R-:W-:Y:S01]  /*2d70*/  IADD3 RZ, P1, PT, R6.reuse, -R22.reuse, RZ ;  /* 0x8000001606ff7210 */ /* 0x0c0fe20007f3e0ff */
[----:B------:R-:W-:Y:S01]  /*2d80*/  VIADD R29, R21, 0x7f000001 ;  /* 0x7f000001151d7836 */ /* 0x000fe20000000000 */
[----:B------:R-:W-:Y:S01]  /*2d90*/  ISETP.GE.U32.AND P0, PT, R6, R22, PT ;  /* 0x000000160600720c */ /* 0x000fe20003f06070 */
[----:B------:R-:W-:-:S04]  /*2da0*/  IMAD.WIDE.U32 R12, R12, 0x7f000001, RZ ;  /* 0x7f0000010c0c7825 */ /* 0x000fc800078e00ff */
[----:B------:R-:W-:Y:S01]  /*2db0*/  VIADD R6, R23, UR4 ;  /* 0x0000000417067c36 */ /* 0x000fe20008000000 */
[-C--:B------:R-:W-:Y:S01]  /*2dc0*/  IADD3 RZ, P6, PT, R4, -R12.reuse, RZ ;  /* 0x8000000c04ff7210 */ /* 0x080fe20007fde0ff */
[----:B------:R-:W-:Y:S01]  /*2dd0*/  VIADD R22, R20, 0x7f000001 ;  /* 0x7f00000114167836 */ /* 0x000fe20000000000 */
[----:B------:R-:W-:Y:S01]  /*2de0*/  IADD3 R13, PT, PT, R13, UR4, RZ ;  /* 0x000000040d0d7c10 */ /* 0x000fe2000fffe0ff */
[C---:B------:R-:W-:Y:S01]  /*2df0*/  IMAD.X R23, R7.reuse, 0x1, ~R6, P1 ;  /* 0x0000000107177824 */ /* 0x040fe200008e0e06 */
[----:B------:R-:W-:Y:S01]  /*2e00*/  ISETP.GE.U32.AND P1, PT, R4, R12, PT ;  /* 0x0000000c0400720c */ /* 0x000fe20003f26070 */
[----:B------:R-:W-:Y:S01]  /*2e10*/  @P5 IMAD.MOV R22, RZ, RZ, R20 ;  /* 0x000000ffff165224 */ /* 0x000fe200078e0214 */
[----:B------:R-:W-:Y:S01]  /*2e20*/  ISETP.GE.U32.AND.EX P0, PT, R7, R6, PT, P0 ;  /* 0x000000060700720c */ /* 0x000fe20003f06100 */
[----:B------:R-:W-:Y:S01]  /*2e30*/  @P4 IMAD.MOV R29, RZ, RZ, R21 ;  /* 0x000000ffff1d4224 */ /* 0x000fe200078e0215 */
[-C--:B------:R-:W-:Y:S01]  /*2e40*/  ISETP.GE.U32.AND.EX P1, PT, R5, R13.reuse, PT, P1 ;  /* 0x0000000d0500720c */ /* 0x080fe20003f26110 */
[----:B------:R-:W-:Y:S01]  /*2e50*/  IMAD.IADD R11, R11, 0x1, R28 ;  /* 0x000000010b0b7824 */ /* 0x000fe200078e021c */
[----:B------:R-:W-:Y:S01]  /*2e60*/  IADD3.X R26, PT, PT, R5, ~R13, RZ, P6, !PT ;  /* 0x8000000d051a7210 */ /* 0x000fe200037fe4ff */
[----:B------:R-:W-:Y:S01]  /*2e70*/  IMAD.WIDE.U32 R12, R14, R17, RZ ;  /* 0x000000110e0c7225 */ /* 0x000fe200078e00ff */
[----:B------:R-:W0:Y:S03]  /*2e80*/  LDS.128 R4, [R16+0x10] ;  /* 0x0000100010047984 */ /* 0x000e260000000c00 */
[----:B------:R-:W-:-:S02]  /*2e90*/  IMAD R20, R12, -0x7effffff, RZ ;  /* 0x810000010c147824 */ /* 0x000fc400078e02ff */
[----:B------:R-:W-:-:S04]  /*2ea0*/  IMAD.WIDE.U32 R14, R15, R17, RZ ;  /* 0x000000110f0e7225 */ /* 0x000fc800078e00ff */
[----:B------:R-:W-:-:S04]  /*2eb0*/  IMAD.WIDE.U32 R20, R20, 0x7f000001, RZ ;  /* 0x7f00000114147825 */ /* 0x000fc800078e00ff */
[----:B------:R-:W-:Y:S01]  /*2ec0*/  VIADD R17, R21, UR4 ;  /* 0x0000000415117c36 */ /* 0x000fe20008000000 */
[-C--:B------:R-:W-:Y:S01]  /*2ed0*/  IADD3 RZ, P5, PT, R12, -R20.reuse, RZ ;  /* 0x800000140cff7210 */ /* 0x080fe20007fbe0ff */
[----:B------:R-:W-:Y:S01]  /*2ee0*/  IMAD.IADD R10, R10, 0x1, R31 ;  /* 0x000000010a0a7824 */ /* 0x000fe200078e021f */
[----:B------:R-:W-:Y:S01]  /*2ef0*/  ISETP.GE.U32.AND P4, PT, R12, R20, PT ;  /* 0x000000140c00720c */ /* 0x000fe20003f86070 */
[----:B------:R-:W-:Y:S01]  /*2f00*/  IMAD R12, R14, -0x7effffff, RZ ;  /* 0x810000010e0c7824 */ /* 0x000fe200078e02ff */
[C---:B------:R-:W-:Y:S01]  /*2f10*/  IADD3 R21, PT, PT, R18.reuse, 0x7f000001, RZ ;  /* 0x7f00000112157810 */ /* 0x040fe20007ffe0ff */
[----:B------:R-:W-:Y:S01]  /*2f20*/  VIADD R31, R23, 0x7f000001 ;  /* 0x7f000001171f7836 */ /* 0x000fe20000000000 */
[C---:B------:R-:W-:Y:S01]  /*2f30*/  ISETP.GE.U32.AND.EX P4, PT, R13.reuse, R17, PT, P4 ;  /* 0x000000110d00720c */ /* 0x040fe20003f86140 */
[----:B------:R-:W-:Y:S01]  /*2f40*/  IMAD.X R17, R13, 0x1, ~R17, P5 ;  /* 0x000000010d117824 */ /* 0x000fe200028e0e11 */
[----:B------:R-:W-:Y:S01]  /*2f50*/  @P2 IADD3 R21, PT, PT, R18, RZ, RZ ;  /* 0x000000ff12152210 */ /* 0x000fe20007ffe0ff */
[----:B------:R-:W-:Y:S01]  /*2f60*/  IMAD.WIDE.U32 R12, R12, 0x7f000001, RZ ;  /* 0x7f0000010c0c7825 */ /* 0x000fe200078e00ff */
[----:B------:R-:W-:-:S02]  /*2f70*/  IADD3 R20, PT, PT, R26, 0x7f000001, RZ ;  /* 0x7f0000011a147810 */ /* 0x000fc40007ffe0ff */
[----:B------:R-:W-:Y:S01]  /*2f80*/  @P0 IADD3 R31, PT, PT, R23, RZ, RZ ;  /* 0x000000ff171f0210 */ /* 0x000fe20007ffe0ff */
[----:B------:R-:W-:Y:S01]  /*2f90*/  VIADD R18, R19, 0x7f000001 ;  /* 0x7f00000113127836 */ /* 0x000fe20000000000 */
[CC--:B------:R-:W-:Y:S01]  /*2fa0*/  ISETP.GE.U32.AND P5, PT, R14.reuse, R12.reuse, PT ;  /* 0x0000000c0e00720c */ /* 0x0c0fe20003fa6070 */
[----:B------:R-:W-:Y:S01]  /*2fb0*/  @P3 IMAD.MOV R18, RZ, RZ, R19 ;  /* 0x000000ffff123224 */ /* 0x000fe200078e0213 */
[----:B------:R-:W-:Y:S01]  /*2fc0*/  IADD3 R13, PT, PT, R13, UR4, RZ ;  /* 0x000000040d0d7c10 */ /* 0x000fe2000fffe0ff */
[----:B------:R-:W-:Y:S01]  /*2fd0*/  @P1 IMAD.MOV R20, RZ, RZ, R26 ;  /* 0x000000ffff141224 */ /* 0x000fe200078e021a */
[----:B------:R-:W-:Y:S01]  /*2fe0*/  IADD3 RZ, P6, PT, R14, -R12, RZ ;  /* 0x8000000c0eff7210 */ /* 0x000fe20007fde0ff */
[----:B------:R-:W-:Y:S01]  /*2ff0*/  VIADD R33, R17, 0x7f000001 ;  /* 0x7f00000111217836 */ /* 0x000fe20000000000 */
[C---:B------:R-:W-:Y:S01]  /*3000*/  ISETP.GE.U32.AND.EX P5, PT, R15.reuse, R13, PT, P5 ;  /* 0x0000000d0f00720c */ /* 0x040fe20003fa6150 */
[----:B------:R-:W-:Y:S01]  /*3010*/  @P4 IMAD.MOV R33, RZ, RZ, R17 ;  /* 0x000000ffff214224 */ /* 0x000fe200078e0211 */
[----:B------:R-:W-:Y:S01]  /*3020*/  ISETP.GT.U32.AND P3, PT, R8, 0x7f000000, PT ;  /* 0x7f0000000800780c */ /* 0x000fe20003f64070 */
[----:B------:R-:W-:Y:S01]  /*3030*/  IMAD.X R28, R15, 0x1, ~R13, P6 ;  /* 0x000000010f1c7824 */ /* 0x000fe200030e0e0d */
[----:B------:R-:W-:Y:S01]  /*3040*/  ISETP.GT.U32.AND P2, PT, R9, 0x7f000000, PT ;  /* 0x7f0000000900780c */ /* 0x000fe20003f44070 */
[----:B0-----:R-:W-:Y:S01]  /*3050*/  IMAD.IADD R13, R5, 0x1, R22 ;  /* 0x00000001050d7824 */ /* 0x001fe200078e0216 */
[----:B------:R-:W-:Y:S01]  /*3060*/  IADD3 R12, PT, PT, R4, R29, RZ ;  /* 0x0000001d040c7210 */ /* 0x000fe20007ffe0ff */
[----:B------:R-:W-:Y:S01]  /*3070*/  IMAD.IADD R15, R7, 0x1, R18 ;  /* 0x00000001070f7824 */ /* 0x000fe200078e0212 */
[----:B------:R-:W-:Y:S01]  /*3080*/  IADD3 R14, PT, PT, R6, R21, RZ ;  /* 0x00000015060e7210 */ /* 0x000fe20007ffe0ff */
[----:B------:R-:W-:Y:S01]  /*3090*/  VIADD R26, R28, 0x7f000001 ;  /* 0x7f0000011c1a7836 */ /* 0x000fe20000000000 */
[----:B------:R-:W-:Y:S01]  /*30a0*/  ISETP.GT.U32.AND P1, PT, R12, 0x7f000000, PT ;  /* 0x7f0000000c00780c */ /* 0x000fe20003f24070 */
[----:B------:R-:W-:Y:S01]  /*30b0*/  IMAD.IADD R5, R5, 0x1, R20 ;  /* 0x0000000105057824 */ /* 0x000fe200078e0214 */
[----:B------:R-:W-:Y:S01]  /*30c0*/  ISETP.GT.U32.AND P0, PT, R13, 0x7f000000, PT ;  /* 0x7f0000000d00780c */ /* 0x000fe20003f04070 */
[----:B------:R-:W-:Y:S01]  /*30d0*/  @P5 IMAD.MOV R26, RZ, RZ, R28 ;  /* 0x000000ffff1a5224 */ /* 0x000fe200078e021c */
[----:B------:R-:W-:Y:S01]  /*30e0*/  ISETP.GT.U32.AND P5, PT, R14, 0x7f000000, PT ;  /* 0x7f0000000e00780c */ /* 0x000fe20003fa4070 */
[----:B------:R-:W-:Y:S01]  /*30f0*/  IMAD.IADD R6, R6, 0x1, R33 ;  /* 0x0000000106067824 */ /* 0x000fe200078e0221 */
[----:B------:R-:W-:Y:S01]  /*3100*/  ISETP.GT.U32.AND P4, PT, R15, 0x7f000000, PT ;  /* 0x7f0000000f00780c */ /* 0x000fe20003f84070 */
[----:B------:R-:W-:Y:S01]  /*3110*/  @P3 VIADD R8, R8, 0x80ffffff ;  /* 0x80ffffff08083836 */ /* 0x000fe20000000000 */
[----:B------:R-:W-:-:S02]  /*3120*/  IADD3 R4, PT, PT, R4, R31, RZ ;  /* 0x0000001f04047210 */ /* 0x000fc40007ffe0ff */
[----:B------:R-:W-:Y:S02]  /*3130*/  IADD3 R7, PT, PT, R7, R26, RZ ;  /* 0x0000001a07077210 */ /* 0x000fe40007ffe0ff */
[----:B------:R-:W-:Y:S01]  /*3140*/  ISETP.GT.U32.AND P6, PT, R10, 0x7f000000, PT ;  /* 0x7f0000000a00780c */ /* 0x000fe20003fc4070 */
[----:B------:R-:W-:Y:S01]  /*3150*/  @P1 VIADD R12, R12, 0x80ffffff ;  /* 0x80ffffff0c0c1836 */ /* 0x000fe20000000000 */
[----:B------:R-:W-:Y:S01]  /*3160*/  ISETP.GT.U32.AND P1, PT, R11, 0x7f000000, PT ;  /* 0x7f0000000b00780c */ /* 0x000fe20003f24070 */
[----:B------:R-:W-:Y:S01]  /*3170*/  @P0 VIADD R13, R13, 0x80ffffff ;  /* 0x80ffffff0d0d0836 */ /* 0x000fe20000000000 */
[----:B------:R-:W-:Y:S02]  /*3180*/  ISETP.GT.U32.AND P0, PT, R4, 0x7f000000, PT ;  /* 0x7f0000000400780c */ /* 0x000fe40003f04070 */
[----:B------:R-:W-:Y:S01]  /*3190*/  @P5 IADD3 R14, PT, PT, R14, -0x7f000001, RZ ;  /* 0x80ffffff0e0e5810 */ /* 0x000fe20007ffe0ff */
[----:B------:R-:W-:Y:S01]  /*31a0*/  @P4 VIADD R15, R15, 0x80ffffff ;  /* 0x80ffffff0f0f4836 */ /* 0x000fe20000000000 */
[----:B------:R-:W-:-:S02]  /*31b0*/  ISETP.GT.U32.AND P5, PT, R5, 0x7f000000, PT ;  /* 0x7f0000000500780c */ /* 0x000fc40003fa4070 */
[----:B------:R-:W-:Y:S02]  /*31c0*/  ISETP.GT.U32.AND P4, PT, R6, 0x7f000000, PT ;  /* 0x7f0000000600780c */ /* 0x000fe40003f84070 */
[----:B------:R-:W-:Y:S01]  /*31d0*/  ISETP.GT.U32.AND P3, PT, R7, 0x7f000000, PT ;  /* 0x7f0000000700780c */ /* 0x000fe20003f64070 */
[----:B------:R-:W-:Y:S01]  /*31e0*/  @P6 VIADD R10, R10, 0x80ffffff ;  /* 0x80ffffff0a0a6836 */ /* 0x000fe20000000000 */
[----:B------:R-:W-:Y:S01]  /*31f0*/  @P2 IADD3 R9, PT, PT, R9, -0x7f000001, RZ ;  /* 0x80ffffff09092810 */ /* 0x000fe20007ffe0ff */
[----:B------:R-:W-:Y:S01]  /*3200*/  @P1 VIADD R11, R11, 0x80ffffff ;  /* 0x80ffffff0b0b1836 */ /* 0x000fe20000000000 */
[----:B------:R1:W-:Y:S01]  /*3210*/  STS.128 [R16+0x10], R12 ;  /* 0x0000100c10007388 */ /* 0x0003e20000000c00 */
[----:B------:R-:W-:-:S03]  /*3220*/  @P0 IADD3 R4, PT, PT, R4, -0x7f000001, RZ ;  /* 0x80ffffff04040810 */ /* 0x000fc60007ffe0ff */
[----:B------:R1:W-:Y:S01]  /*3230*/  STS.128 [R16+UR10], R8 ;  /* 0x0000000810007988 */ /* 0x0003e20008000c0a */
[----:B------:R-:W-:Y:S02]  /*3240*/  @P5 VIADD R5, R5, 0x80ffffff ;  /* 0x80ffffff05055836 */ /* 0x000fe40000000000 */
[----:B------:R-:W-:Y:S02]  /*3250*/  @P4 VIADD R6, R6, 0x80ffffff ;  /* 0x80ffffff06064836 */ /* 0x000fe40000000000 */
[----:B------:R-:W-:-:S05]  /*3260*/  @P3 IADD3 R7, PT, PT, R7, -0x7f000001, RZ ;  /* 0x80ffffff07073810 */ /* 0x000fca0007ffe0ff */
[----:B------:R1:W-:Y:S01]  /*3270*/  STS.128 [R16+UR10+0x10], R4 ;  /* 0x0000100410007988 */ /* 0x0003e20008000c0a */
[----:B------:R-:W-:Y:S06]  /*3280*/  BAR.SYNC.DEFER_BLOCKING 0x0 ;  /* 0x0000000000007b1d */ /* 0x000fec0000010000 */
[----:B------:R-:W-:Y:S05]  /*3290*/  BRA.U UP0, `(.L_x_23) ;  /* 0xfffffff100407547 */ /* 0x000fea000b83ffff */
[----:B------:R-:W0:Y:S01]  /*32a0*/  S2UR UR4, SR_CTAID.X ;  /* 0x00000000000479c3 */ /* 0x000e220000002500 */
[----:B-1----:R-:W1:Y:S04]  /*32b0*/  LDS.128 R4, [R25] ;  /* 0x0000000019047984 */ /* 0x002e680000000c00 */
[----:B------:R-:W2:Y:S04]  /*32c0*/  LDS.128 R8, [R25+0x10] ;  /* 0x0000100019087984 */ /* 0x000ea80000000c00 */
[----:B------:R-:W3:Y:S04]  /*32d0*/  LDS.128 R12, [R25+0x2000] ;  /* 0x00200000190c7984 */ /* 0x000ee80000000c00 */
[----:B------:R-:W4:Y:S01]  /*32e0*/  LDS.128 R16, [R25+0x2010] ;  /* 0x0020100019107984 */ /* 0x000f220000000c00 */
[----:B0-----:R-:W-:-:S04]  /*32f0*/  IMAD.U32 R20, RZ, RZ, UR4 ;  /* 0x00000004ff147e24 */ /* 0x001fc8000f8e00ff */
[C---:B------:R-:W-:Y:S01]  /*3300*/  IMAD R21, R3.reuse, UR12, R20 ;  /* 0x0000000c03157c24 */ /* 0x040fe2000f8e0214 */
[----:B------:R-:W-:-:S03]  /*3310*/  IADD3 R3, PT, PT, R3, 0x1, RZ ;  /* 0x0000000103037810 */ /* 0x000fc60007ffe0ff */
[----:B------:R-:W-:Y:S01]  /*3320*/  IMAD R21, R21, 0x200, R2 ;  /* 0x0000020015157824 */ /* 0x000fe200078e0202 */
[----:B------:R-:W-:-:S03]  /*3330*/  ISETP.GE.U32.AND P0, PT, R3, R24, PT ;  /* 0x000000180300720c */ /* 0x000fc60003f06070 */
[----:B------:R-:W-:-:S05]  /*3340*/  IMAD.WIDE R36, R21, 0x20, R36 ;  /* 0x0000002015247825 */ /* 0x000fca00078e0224 */
[----:B-1----:R1:W-:Y:S04]  /*3350*/  STG.E desc[UR6][R36.64], R4 ;  /* 0x0000000424007986 */ /* 0x0023e8000c101906 */
[----:B------:R1:W-:Y:S04]  /*3360*/  STG.E desc[UR6][R36.64+0x4], R5 ;  /* 0x0000040524007986 */ /* 0x0003e8000c101906 */
[----:B------:R1:W-:Y:S04]  /*3370*/  STG.E desc[UR6][R36.64+0x8], R6 ;  /* 0x0000080624007986 */ /* 0x0003e8000c101906 */
[----:B------:R1:W-:Y:S04]  /*3380*/  STG.E desc[UR6][R36.64+0xc], R7 ;  /* 0x00000c0724007986 */ /* 0x0003e8000c101906 */
[----:B--2---:R1:W-:Y:S04]  /*3390*/  STG.E desc[UR6][R36.64+0x10], R8 ;  /* 0x0000100824007986 */ /* 0x0043e8000c101906 */
[----:B------:R1:W-:Y:S04]  /*33a0*/  STG.E desc[UR6][R36.64+0x14], R9 ;  /* 0x0000140924007986 */ /* 0x0003e8000c101906 */
[----:B------:R1:W-:Y:S04]  /*33b0*/  STG.E desc[UR6][R36.64+0x18], R10 ;  /* 0x0000180a24007986 */ /* 0x0003e8000c101906 */
[----:B------:R1:W-:Y:S04]  /*33c0*/  STG.E desc[UR6][R36.64+0x1c], R11 ;  /* 0x00001c0b24007986 */ /* 0x0003e8000c101906 */
[----:B---3--:R1:W-:Y:S04]  /*33d0*/  STG.E desc[UR6][R36.64+0x2000], R12 ;  /* 0x0020000c24007986 */ /* 0x0083e8000c101906 */
[----:B------:R1:W-:Y:S04]  /*33e0*/  STG.E desc[UR6][R36.64+0x2004], R13 ;  /* 0x0020040d24007986 */ /* 0x0003e8000c101906 */
[----:B------:R1:W-:Y:S04]  /*33f0*/  STG.E desc[UR6][R36.64+0x2008], R14 ;  /* 0x0020080e24007986 */ /* 0x0003e8000c101906 */
[----:B------:R1:W-:Y:S04]  /*3400*/  STG.E desc[UR6][R36.64+0x200c], R15 ;  /* 0x00200c0f24007986 */ /* 0x0003e8000c101906 */
[----:B----4-:R1:W-:Y:S04]  /*3410*/  STG.E desc[UR6][R36.64+0x2010], R16 ;  /* 0x0020101024007986 */ /* 0x0103e8000c101906 */
[----:B------:R1:W-:Y:S04]  /*3420*/  STG.E desc[UR6][R36.64+0x2014], R17 ;  /* 0x0020141124007986 */ /* 0x0003e8000c101906 */
[----:B------:R1:W-:Y:S04]  /*3430*/  STG.E desc[UR6][R36.64+0x2018], R18 ;  /* 0x0020181224007986 */ /* 0x0003e8000c101906 */
[----:B------:R1:W-:Y:S01]  /*3440*/  STG.E desc[UR6][R36.64+0x201c], R19 ;  /* 0x00201c1324007986 */ /* 0x0003e2000c101906 */
[----:B------:R-:W-:Y:S05]  /*3450*/  @!P0 BRA `(.L_x_24) ;  /* 0xffffffe800348947 */ /* 0x000fea000383ffff */
.L_x_22:
[----:B------:R-:W3:Y:S01]  /*3460*/  LDCU UR4, c[0x0][0x398] ;  /* 0x00007300ff0477ac */ /* 0x000ee20008000800 */
[----:B------:R-:W-:Y:S01]  /*3470*/  BSSY B0, `(.L_x_25) ;  /* 0x0000173000007945 */ /* 0x000fe20003800000 */
[----:B---3--:R-:W-:-:S09]  /*3480*/  UISETP.GE.U32.AND UP0, UPT, UR4, 0xa, UPT ;  /* 0x0000000a0400788c */ /* 0x008fd2000bf06070 */
[----:B------:R-:W-:Y:S05]  /*3490*/  BRA.U !UP0, `(.L_x_26) ;  /* 0x0000001508c07547 */ /* 0x000fea000b800000 */
[----:B------:R-:W3:Y:S01]  /*34a0*/  S2R R2, SR_TID.Y ;  /* 0x0000000000027919 */ /* 0x000ee20000002200 */
[----:B------:R-:W-:Y:S01]  /*34b0*/  S2UR UR10, SR_CTAID.X ;  /* 0x00000000000a79c3 */ /* 0x000fe20000002500 */
[----:B------:R-:W4:Y:S01]  /*34c0*/  LDCU UR4, c[0x0][0x374] ;  /* 0x00006e80ff0477ac */ /* 0x000f220008000800 */
[----:B------:R-:W3:Y:S01]  /*34d0*/  S2R R3, SR_TID.X ;  /* 0x0000000000037919 */ /* 0x000ee20000002100 */
[----:B------:R-:W5:Y:S01]  /*34e0*/  LDCU UR5, c[0x0][0x378] ;  /* 0x00006f00ff0577ac */ /* 0x000f620008000800 */
[----:B-1----:R-:W1:Y:S04]  /*34f0*/  S2R R5, SR_TID.Z ;  /* 0x0000000000057919 */ /* 0x002e680000002300 */
[----:B------:R-:W0:Y:S01]  /*3500*/  S2UR UR11, SR_CTAID.Y ;  /* 0x00000000000b79c3 */ /* 0x000e220000002600 */
[----:B------:R-:W-:-:S07]  /*3510*/  UIADD3 UR16, UPT, UPT, URZ, -UR12, URZ ;  /* 0x8000000cff107290 */ /* 0x000fce000fffe0ff */
[----:B------:R-:W2:Y:S01]  /*3520*/  S2UR UR17, SR_CTAID.Z ;  /* 0x00000000001179c3 */ /* 0x000ea20000002700 */
[----:B----4-:R-:W-:-:S04]  /*3530*/  UIMAD UR4, UR16, UR4, URZ ;  /* 0x00000004100472a4 */ /* 0x010fc8000f8e02ff */
[----:B-----5:R-:W-:Y:S02]  /*3540*/  UIMAD UR4, UR5, UR4, -0x7fffffff ;  /* 0x80000001050474a4 */ /* 0x020fe4000f8e0204 */
[----:B0-----:R-:W-:Y:S01]  /*3550*/  UIADD3 UR10, UPT, UPT, UR10, UR11, URZ ;  /* 0x0000000b0a0a7290 */ /* 0x001fe2000fffe0ff */
[----:B---3--:R-:W-:Y:S02]  /*3560*/  IMAD.IADD R2, R3, 0x1, R2 ;  /* 0x0000000103027824 */ /* 0x008fe400078e0202 */
[----:B--2---:R-:W-:-:S03]  /*3570*/  IMAD R3, RZ, RZ, -UR17 ;  /* 0x80000011ff037e24 */ /* 0x004fc6000f8e02ff */
[----:B-1----:R-:W-:Y:S01]  /*3580*/  LOP3.LUT P4, RZ, R2, R5, RZ, 0xfc, !PT ;  /* 0x0000000502ff7212 */ /* 0x002fe2000788fcff */
[----:B------:R-:W-:Y:S01]  /*3590*/  IMAD.MOV.U32 R2, RZ, RZ, 0x9 ;  /* 0x00000009ff027424 */ /* 0x000fe200078e00ff */
[----:B------:R-:W-:Y:S02]  /*35a0*/  ISETP.NE.AND P0, PT, R3, UR10, PT ;  /* 0x0000000a03007c0c */ /* 0x000fe4000bf05270 */
[----:B------:R-:W-:-:S04]  /*35b0*/  MOV R3, UR4 ;  /* 0x0000000400037c02 */ /* 0x000fc80008000f00 */
[----:B------:R-:W-:-:S07]  /*35c0*/  SEL R3, R3, 0x1, !P0 ;  /* 0x0000000103037807 */ /* 0x000fce0004000000 */
.L_x_35:
[----:B------:R-:W-:-:S05]  /*35d0*/  CS2R.32 R4, SR_CgaSize ;  /* 0x0000000000047805 */ /* 0x000fca0000008a00 */
[----:B------:R-:W-:-:S06]  /*35e0*/  IMAD R4, R4, -0xa0, RZ ;  /* 0xffffff6004047824 */ /* 0x000fcc00078e02ff */
[----:B------:R-:W0:Y:S01]  /*35f0*/  LDC R4, c[0x0][R4+0x258] ;  /* 0x0000960004047b82 */ /* 0x000e220000000800 */
[----:B------:R-:W-:-:S05]  /*3600*/  CS2R.32 R5, SR_CgaSize ;  /* 0x0000000000057805 */ /* 0x000fca0000008a00 */
[----:B------:R-:W-:-:S06]  /*3610*/  IMAD R5, R5, -0xa0, RZ ;  /* 0xffffff6005057824 */ /* 0x000fcc00078e02ff */
[----:B------:R-:W1:Y:S01]  /*3620*/  LDC R5, c[0x0][R5+0x254] ;  /* 0x0000950005057b82 */ /* 0x000e620000000800 */
[----:B0-----:R-:W-:-:S04]  /*3630*/  ISETP.NE.U32.AND P0, PT, R4, RZ, PT ;  /* 0x000000ff0400720c */ /* 0x001fc80003f05070 */
[----:B-1----:R-:W-:-:S13]  /*3640*/  ISETP.NE.AND.EX P0, PT, R5, RZ, PT, P0 ;  /* 0x000000ff0500720c */ /* 0x002fda0003f05300 */
[----:B------:R-:W-:Y:S05]  /*3650*/  @!P0 BRA `(.L_x_27) ;  /* 0x0000002800248947 */ /* 0x000fea0003800000 */
[----:B------:R-:W-:-:S03]  /*3660*/  UMOV UR4, 0xffffffff ;  /* 0xffffffff00047882 */ /* 0x000fc60000000000 */
[----:B------:R-:W-:Y:S05]  /*3670*/  BRA.DIV UR4, `(.L_x_28) ;  /* 0x0000002a04b07947 */ /* 0x000fea000b800000 */
[----:B------:R-:W-:Y:S06]  /*3680*/  BAR.SYNC.DEFER_BLOCKING 0x0 ;  /* 0x0000000000007b1d */ /* 0x000fec0000010000 */
.L_x_56:
[----:B------:R-:W-:Y:S04]  /*3690*/  BSSY B1, `(.L_x_29) ;  /* 0x0000017000017945 */ /* 0x000fe80003800000 */
[----:B------:R-:W-:Y:S05]  /*36a0*/  @P4 BRA `(.L_x_30) ;  /* 0x0000000000544947 */ /* 0x000fea0003800000 */
[----:B------:R-:W0:Y:S01]  /*36b0*/  S2R R7, SR_LANEID ;  /* 0x0000000000077919 */ /* 0x000e220000000000 */
[----:B------:R-:W-:Y:S02]  /*36c0*/  VOTEU.ANY UR4, UPT, PT ;  /* 0x0000000000047886 */ /* 0x000fe400038e0100 */
[----:B------:R-:W0:Y:S01]  /*36d0*/  FLO.U32 R8, UR4 ;  /* 0x0000000400087d00 */ /* 0x000e2200080e0000 */
[----:B------:R-:W-:Y:S01]  /*36e0*/  UPOPC UR5, UR4 ;  /* 0x00000004000572bf */ /* 0x000fe20008000000 */
[----:B0-----:R-:W-:-:S05]  /*36f0*/  ISETP.EQ.U32.AND P0, PT, R8, R7, PT ;  /* 0x000000070800720c */ /* 0x001fca0003f02070 */
[----:B------:R-:W-:-:S08]  /*3700*/  IMAD R7, R3, UR5, RZ ;  /* 0x0000000503077c24 */ /* 0x000fd0000f8e02ff */
        /* <DEDUP_REMOVED lines=8> */
[----:B0-----:R-:W-:-:S07]  /*3790*/  IMAD R6, R3, R9, R6 ;  /* 0x0000000903067224 */ /* 0x001fce00078e0206 */
.L_x_31:
[----:B------:R-:W2:Y:S04]  /*37a0*/  LD.E.STRONG.GPU R7, desc[UR6][R4.64+0x4] ;  /* 0x0000040604077980 */ /* 0x000ea8000c10f900 */
[----:B--2---:R-:W-:Y:S01]  /*37b0*/  CCTL.IVALL ;  /* 0x00000000ff00798f */ /* 0x004fe20002000000 */
[----:B------:R-:W-:Y:S05]  /*37c0*/  YIELD ;  /* 0x0000000000007946 */ /* 0x000fea0003800000 */
[----:B------:R-:W-:-:S04]  /*37d0*/  LOP3.LUT R7, R7, R6, RZ, 0x3c, !PT ;  /* 0x0000000607077212 */ /* 0x000fc800078e3cff */
[----:B------:R-:W-:-:S13]  /*37e0*/  ISETP.GT.AND P0, PT, R7, -0x1, PT ;  /* 0xffffffff0700780c */ /* 0x000fda0003f04270 */
[----:B------:R-:W-:Y:S05]  /*37f0*/  @P0 BRA `(.L_x_31) ;  /* 0xfffffffc00e80947 */ /* 0x000fea000383ffff */
.L_x_30:
[----:B------:R-:W-:Y:S05]  /*3800*/  BSYNC B1 ;  /* 0x0000000000017941 */ /* 0x000fea0003800000 */
.L_x_29:
[----:B------:R-:W0:Y:S01]  /*3810*/  LDCU.64 UR10, c[0x0][0x398] ;  /* 0x00007300ff0a77ac */ /* 0x000e220008000a00 */
[----:B------:R-:W-:Y:S01]  /*3820*/  IMAD.MOV.U32 R5, RZ, RZ, 0x1 ;  /* 0x00000001ff057424 */ /* 0x000fe200078e00ff */
[----:B------:R-:W1:Y:S01]  /*3830*/  LDCU UR4, c[0x0][0x370] ;  /* 0x00006e00ff0477ac */ /* 0x000e620008000800 */
[----:B0-----:R-:W-:Y:S02]  /*3840*/  UIADD3 UR10, UPT, UPT, UR11, UR10, URZ ;  /* 0x0000000a0b0a7290 */ /* 0x001fe4000fffe0ff */
[----:B-1----:R-:W-:-:S04]  /*3850*/  USHF.L.U32 UR4, UR4, 0x9, URZ ;  /* 0x0000000904047899 */ /* 0x002fc800080006ff */
[----:B------:R-:W-:-:S04]  /*3860*/  SHF.L.U32 R4, R5, UR10, RZ ;  /* 0x0000000a05047c19 */ /* 0x000fc800080006ff */
[----:B------:R-:W-:Y:S01]  /*3870*/  ISETP.LT.U32.AND P0, PT, R4, UR4, PT ;  /* 0x0000000404007c0c */ /* 0x000fe2000bf01070 */
[----:B------:R-:W-:-:S03]  /*3880*/  UMOV UR4, 0xffffffff ;  /* 0xffffffff00047882 */ /* 0x000fc60000000000 */
[----:B------:R-:W-:Y:S09]  /*3890*/  BRA.DIV UR4, `(.L_x_32) ;  /* 0x0000002a04587947 */ /* 0x000ff2000b800000 */
[----:B------:R-:W-:Y:S06]  /*38a0*/  BAR.SYNC.DEFER_BLOCKING 0x0 ;  /* 0x0000000000007b1d */ /* 0x000fec0000010000 */
.L_x_59:
[----:B------:R-:W-:Y:S05]  /*38b0*/  @P0 BRA `(.L_x_33) ;  /* 0x0000001000a80947 */ /* 0x000fea0003800000 */
[----:B------:R-:W-:Y:S01]  /*38c0*/  SHF.L.U32 R4, R5, R2, RZ ;  /* 0x0000000205047219 */ /* 0x000fe200000006ff */
[----:B------:R-:W0:Y:S01]  /*38d0*/  S2R R10, SR_TID.X ;  /* 0x00000000000a7919 */ /* 0x000e220000002100 */
[----:B------:R-:W-:Y:S01]  /*38e0*/  HFMA2 R7, -RZ, RZ, 0, 0 ;  /* 0x00000000ff077431 */ /* 0x000fe200000001ff */
[----:B------:R-:W-:Y:S01]  /*38f0*/  BSSY.RECONVERGENT B1, `(.L_x_33) ;  /* 0x0000126000017945 */ /* 0x000fe20003800200 */
[----:B------:R-:W-:Y:S01]  /*3900*/  IABS R4, R4 ;  /* 0x0000000400047213 */ /* 0x000fe20000000000 */
[----:B------:R-:W0:Y:S03]  /*3910*/  S2R R5, SR_CTAID.X ;  /* 0x0000000000057919 */ /* 0x000e260000002500 */
[----:B------:R-:W1:Y:S08]  /*3920*/  I2F.RP R6, R4 ;  /* 0x0000000400067306 */ /* 0x000e700000209400 */
[----:B-1----:R-:W1:Y:S01]  /*3930*/  MUFU.RCP R6, R6 ;  /* 0x0000000600067308 */ /* 0x002e620000001000 */
[----:B0-----:R-:W-:Y:S01]  /*3940*/  IMAD R5, R5, 0x100, R10 ;  /* 0x0000010005057824 */ /* 0x001fe200078e020a */
[----:B-1----:R-:W-:-:S06]  /*3950*/  IADD3 R8, PT, PT, R6, 0xffffffe, RZ ;  /* 0x0ffffffe06087810 */ /* 0x002fcc0007ffe0ff */
[----:B------:R0:W1:Y:S02]  /*3960*/  F2I.FTZ.U32.TRUNC.NTZ R9, R8 ;  /* 0x0000000800097305 */ /* 0x000064000021f000 */
[----:B0-----:R-:W-:Y:S02]  /*3970*/  IMAD.MOV.U32 R8, RZ, RZ, RZ ;  /* 0x000000ffff087224 */ /* 0x001fe400078e00ff */
[----:B-1----:R-:W-:-:S04]  /*3980*/  IMAD.MOV R11, RZ, RZ, -R9 ;  /* 0x000000ffff0b7224 */ /* 0x002fc800078e0a09 */
[----:B------:R-:W-:Y:S02]  /*3990*/  IMAD R11, R11, R4, RZ ;  /* 0x000000040b0b7224 */ /* 0x000fe400078e02ff */
[----:B------:R-:W-:Y:S02]  /*39a0*/  IMAD.SHL.U32 R4, R5, 0x2, RZ ;  /* 0x0000000205047824 */ /* 0x000fe400078e00ff */
[----:B------:R-:W-:-:S07]  /*39b0*/  IMAD.HI.U32 R6, R9, R11, R8 ;  /* 0x0000000b09067227 */ /* 0x000fce00078e0008 */
.L_x_34:
[----:B------:R-:W-:Y:S01]  /*39c0*/  MOV R9, 0x1 ;  /* 0x0000000100097802 */ /* 0x000fe20000000f00 */
[----:B------:R-:W0:Y:S01]  /*39d0*/  LDC.64 R18, c[0x0][0x388] ;  /* 0x0000e200ff127b82 */ /* 0x000e220000000a00 */
[----:B------:R-:W-:Y:S01]  /*39e0*/  ISETP.GE.AND P2, PT, R5, RZ, PT ;  /* 0x000000ff0500720c */ /* 0x000fe20003f46270 */
[----:B------:R-:W1:Y:S01]  /*39f0*/  LDCU.64 UR4, c[0x0][0x3a0] ;  /* 0x00007400ff0477ac */ /* 0x000e620008000a00 */
[----:B------:R-:W-:Y:S02]  /*3a00*/  SHF.L.U32 R10, R9, R2, RZ ;  /* 0x00000002090a7219 */ /* 0x000fe400000006ff */
[----:B------:R-:W-:Y:S02]  /*3a10*/  IABS R9, R5 ;  /* 0x0000000500097213 */ /* 0x000fe40000000000 */
[-C--:B------:R-:W-:Y:S02]  /*3a20*/  IABS R8, R10.reuse ;  /* 0x0000000a00087213 */ /* 0x080fe40000000000 */
[----:B------:R-:W-:-:S03]  /*3a30*/  IABS R12, R10 ;  /* 0x0000000a000c7213 */ /* 0x000fc60000000000 */
[----:B------:R-:W-:Y:S02]  /*3a40*/  IMAD.MOV R11, RZ, RZ, -R8 ;  /* 0x000000ffff0b7224 */ /* 0x000fe400078e0a08 */
[----:B------:R-:W-:-:S04]  /*3a50*/  IMAD.HI.U32 R8, R6, R9, RZ ;  /* 0x0000000906087227 */ /* 0x000fc800078e00ff */
[----:B------:R-:W-:Y:S01]  /*3a60*/  IMAD R8, R8, R11, R9 ;  /* 0x0000000b08087224 */ /* 0x000fe200078e0209 */
[----:B------:R-:W-:Y:S01]  /*3a70*/  IABS R9, R10 ;  /* 0x0000000a00097213 */ /* 0x000fe20000000000 */
[----:B------:R-:W-:-:S05]  /*3a80*/  IMAD.MOV.U32 R11, RZ, RZ, R12 ;  /* 0x000000ffff0b7224 */ /* 0x000fca00078e000c */
[----:B------:R-:W-:-:S13]  /*3a90*/  ISETP.GT.U32.AND P0, PT, R11, R8, PT ;  /* 0x000000080b00720c */ /* 0x000fda0003f04070 */
[----:B------:R-:W-:Y:S02]  /*3aa0*/  @!P0 IADD3 R8, PT, PT, R8, -R9, RZ ;  /* 0x8000000908088210 */ /* 0x000fe40007ffe0ff */
[----:B------:R-:W-:Y:S02]  /*3ab0*/  ISETP.NE.AND P0, PT, R10, RZ, PT ;  /* 0x000000ff0a00720c */ /* 0x000fe40003f05270 */
[----:B------:R-:W-:-:S13]  /*3ac0*/  ISETP.GT.U32.AND P1, PT, R11, R8, PT ;  /* 0x000000080b00720c */ /* 0x000fda0003f24070 */
[----:B------:R-:W-:Y:S02]  /*3ad0*/  @!P1 IMAD.IADD R8, R8, 0x1, -R9 ;  /* 0x0000000108089824 */ /* 0x000fe400078e0a09 */
[----:B------:R-:W-:-:S03]  /*3ae0*/  IMAD.MOV.U32 R9, RZ, RZ, 0x2 ;  /* 0x00000002ff097424 */ /* 0x000fc600078e00ff */
[----:B------:R-:W-:Y:S02]  /*3af0*/  @!P2 IADD3 R8, PT, PT, -R8, RZ, RZ ;  /* 0x000000ff0808a210 */ /* 0x000fe40007ffe1ff */
[----:B------:R-:W-:Y:S02]  /*3b00*/  SHF.L.U32 R9, R9, R2, RZ ;  /* 0x0000000209097219 */ /* 0x000fe400000006ff */
[----:B------:R-:W-:Y:S02]  /*3b10*/  @!P0 LOP3.LUT R8, RZ, R10, RZ, 0x33, !PT ;  /* 0x0000000aff088212 */ /* 0x000fe400078e33ff */
[----:B------:R-:W-:Y:S02]  /*3b20*/  SHF.R.S32.HI R11, RZ, 0x1f, R9 ;  /* 0x0000001fff0b7819 */ /* 0x000fe40000011409 */
[----:B------:R-:W-:Y:S01]  /*3b30*/  IADD3 R12, P0, PT, R8, R9, RZ ;  /* 0x00000009080c7210 */ /* 0x000fe20007f1e0ff */
[--C-:B------:R-:W-:Y:S01]  /*3b40*/  IMAD.IADD R9, R4, 0x1, -R8.reuse ;  /* 0x0000000104097824 */ /* 0x100fe200078e0a08 */
[----:B------:R-:W-:-:S03]  /*3b50*/  SHF.R.S32.HI R8, RZ, 0x1f, R8 ;  /* 0x0000001fff087819 */ /* 0x000fc60000011408 */
[----:B0-----:R-:W-:-:S04]  /*3b60*/  IMAD.WIDE R18, R9, 0x20, R18 ;  /* 0x0000002009127825 */ /* 0x001fc800078e0212 */
[----:B------:R-:W-:Y:S01]  /*3b70*/  IMAD.X R11, R8, 0x1, R11, P0 ;  /* 0x00000001080b7824 */ /* 0x000fe200000e060b */
[----:B-1----:R-:W-:Y:S01]  /*3b80*/  LEA R34, P0, R12, UR4, 0x2 ;  /* 0x000000040c227c11 */ /* 0x002fe2000f8010ff */
[----:B------:R-:W-:-:S03]  /*3b90*/  IMAD.WIDE R20, R10, 0x20, R18 ;  /* 0x000000200a147825 */ /* 0x000fc600078e0212 */
[----:B------:R-:W-:Y:S02]  /*3ba0*/  LEA.HI.X R35, R12, UR5, R11, 0x2, P0 ;  /* 0x000000050c237c11 */ /* 0x000fe400080f140b */
[----:B------:R-:W2:Y:S04]  /*3bb0*/  LDG.E R37, desc[UR6][R20.64] ;  /* 0x0000000614257981 */ /* 0x000ea8000c1e1900 */
[----:B------:R0:W2:Y:S04]  /*3bc0*/  LDG.E R12, desc[UR6][R34.64+-0x4] ;  /* 0xfffffc06220c7981 */ /* 0x0000a8000c1e1900 */
[----:B------:R-:W3:Y:S04]  /*3bd0*/  LDG.E R29, desc[UR6][R20.64+0x4] ;  /* 0x00000406141d7981 */ /* 0x000ee8000c1e1900 */
[----:B------:R-:W4:Y:S04]  /*3be0*/  LDG.E R11, desc[UR6][R20.64+0x8] ;  /* 0x00000806140b7981 */ /* 0x000f28000c1e1900 */
[----:B------:R-:W5:Y:S04]  /*3bf0*/  LDG.E R17, desc[UR6][R20.64+0xc] ;  /* 0x00000c0614117981 */ /* 0x000f68000c1e1900 */
[----:B------:R-:W4:Y:S04]  /*3c00*/  LDG.E R15, desc[UR6][R20.64+0x10] ;  /* 0x00001006140f7981 */ /* 0x000f28000c1e1900 */
[----:B------:R-:W5:Y:S04]  /*3c10*/  LDG.E R25, desc[UR6][R20.64+0x14] ;  /* 0x0000140614197981 */ /* 0x000f68000c1e1900 */
[----:B------:R-:W5:Y:S04]  /*3c20*/  LDG.E R9, desc[UR6][R20.64+0x18] ;  /* 0x0000180614097981 */ /* 0x000f68000c1e1900 */
[----:B------:R-:W5:Y:S01]  /*3c30*/  LDG.E R13, desc[UR6][R20.64+0x1c] ;  /* 0x00001c06140d7981 */ /* 0x000f62000c1e1900 */
[----:B------:R-:W-:Y:S01]  /*3c40*/  UMOV UR4, URZ ;  /* 0x000000ff00047c82 */ /* 0x000fe20008000000 */
[----:B0-----:R-:W-:-:S04]  /*3c50*/  IMAD.WIDE R34, R10, 0x4, R34 ;  /* 0x000000040a227825 */ /* 0x001fc800078e0222 */
[----:B--2---:R-:W-:-:S04]  /*3c60*/  IMAD.WIDE.U32 R30, R37, R12, RZ ;  /* 0x0000000c251e7225 */ /* 0x004fc800078e00ff */
[----:B------:R-:W-:Y:S02]  /*3c70*/  IMAD R26, R30, -0x7effffff, RZ ;  /* 0x810000011e1a7824 */ /* 0x000fe400078e02ff */
[----:B---3--:R-:W-:-:S04]  /*3c80*/  IMAD.WIDE.U32 R22, R29, R12, RZ ;  /* 0x0000000c1d167225 */ /* 0x008fc800078e00ff */
[----:B------:R-:W-:-:S04]  /*3c90*/  IMAD.WIDE.U32 R26, R26, 0x7f000001, RZ ;  /* 0x7f0000011a1a7825 */ /* 0x000fc800078e00ff */
[----:B------:R-:W-:Y:S01]  /*3ca0*/  IMAD R8, R22, -0x7effffff, RZ ;  /* 0x8100000116087824 */ /* 0x000fe200078e02ff */
[C---:B------:R-:W-:Y:S01]  /*3cb0*/  IADD3 RZ, P0, PT, R30.reuse, -R26, RZ ;  /* 0x8000001a1eff7210 */ /* 0x040fe20007f1e0ff */
[----:B----4-:R-:W-:Y:S01]  /*3cc0*/  IMAD.WIDE.U32 R32, R15, R12, RZ ;  /* 0x0000000c0f207225 */ /* 0x010fe200078e00ff */
[----:B------:R-:W-:Y:S02]  /*3cd0*/  ISETP.GE.U32.AND P2, PT, R30, R26, PT ;  /* 0x0000001a1e00720c */ /* 0x000fe40003f46070 */
[----:B------:R-:W-:Y:S01]  /*3ce0*/  IADD3 R30, PT, PT, R27, UR4, RZ ;  /* 0x000000041b1e7c10 */ /* 0x000fe2000fffe0ff */
[----:B------:R-:W-:-:S03]  /*3cf0*/  IMAD.WIDE.U32 R26, R8, 0x7f000001, RZ ;  /* 0x7f000001081a7825 */ /* 0x000fc600078e00ff */
[C---:B------:R-:W-:Y:S01]  /*3d00*/  ISETP.GE.U32.AND.EX P2, PT, R31.reuse, R30, PT, P2 ;  /* 0x0000001e1f00720c */ /* 0x040fe20003f46120 */
[----:B------:R-:W-:Y:S01]  /*3d10*/  IMAD.X R36, R31, 0x1, ~R30, P0 ;  /* 0x000000011f247824 */ /* 0x000fe200000e0e1e */
[C---:B------:R-:W-:Y:S01]  /*3d20*/  IADD3 RZ, P0, PT, R22.reuse, -R26, RZ ;  /* 0x8000001a16ff7210 */ /* 0x040fe20007f1e0ff */
[----:B------:R-:W-:Y:S01]  /*3d30*/  IMAD.WIDE.U32 R30, R11, R12, RZ ;  /* 0x0000000c0b1e7225 */ /* 0x000fe200078e00ff */
[----:B------:R-:W-:-:S03]  /*3d40*/  ISETP.GE.U32.AND P3, PT, R22, R26, PT ;  /* 0x0000001a1600720c */ /* 0x000fc60003f66070 */
[----:B------:R-:W-:Y:S02]  /*3d50*/  VIADD R22, R27, UR4 ;  /* 0x000000041b167c36 */ /* 0x000fe40008000000 */
[----:B------:R-:W-:Y:S02]  /*3d60*/  IMAD R26, R30, -0x7effffff, RZ ;  /* 0x810000011e1a7824 */ /* 0x000fe400078e02ff */
[----:B------:R-:W-:Y:S01]  /*3d70*/  VIADD R16, R36, 0x7f000001 ;  /* 0x7f00000124107836 */ /* 0x000fe20000000000 */
[CC--:B------:R-:W-:Y:S01]  /*3d80*/  ISETP.GE.U32.AND.EX P3, PT, R23.reuse, R22.reuse, PT, P3 ;  /* 0x000000161700720c */ /* 0x0c0fe20003f66130 */
[----:B------:R-:W-:Y:S01]  /*3d90*/  IMAD.WIDE.U32 R26, R26, 0x7f000001, RZ ;  /* 0x7f0000011a1a7825 */ /* 0x000fe200078e00ff */
[----:B------:R-:W-:Y:S02]  /*3da0*/  IADD3.X R14, PT, PT, R23, ~R22, RZ, P0, !PT ;  /* 0x80000016170e7210 */ /* 0x000fe400007fe4ff */
[----:B------:R-:W-:Y:S01]  /*3db0*/  @P2 IADD3 R16, PT, PT, R36, RZ, RZ ;  /* 0x000000ff24102210 */ /* 0x000fe20007ffe0ff */
[----:B-----5:R-:W-:Y:S01]  /*3dc0*/  IMAD.WIDE.U32 R22, R17, R12, RZ ;  /* 0x0000000c11167225 */ /* 0x020fe200078e00ff */
[----:B------:R-:W-:-:S02]  /*3dd0*/  IADD3 RZ, P6, PT, R30, -R26, RZ ;  /* 0x8000001a1eff7210 */ /* 0x000fc40007fde0ff */
[----:B------:R-:W-:Y:S01]  /*3de0*/  ISETP.GE.U32.AND P0, PT, R30, R26, PT ;  /* 0x0000001a1e00720c */ /* 0x000fe20003f06070 */
[----:B------:R-:W-:Y:S02]  /*3df0*/  IMAD R26, R22, -0x7effffff, RZ ;  /* 0x81000001161a7824 */ /* 0x000fe400078e02ff */
[----:B------:R-:W-:Y:S02]  /*3e00*/  VIADD R30, R27, UR4 ;  /* 0x000000041b1e7c36 */ /* 0x000fe40008000000 */
[----:B------:R-:W-:-:S03]  /*3e10*/  IMAD.WIDE.U32 R26, R26, 0x7f000001, RZ ;  /* 0x7f0000011a1a7825 */ /* 0x000fc600078e00ff */
[----:B------:R-:W-:Y:S01]  /*3e20*/  IADD3.X R8, PT, PT, R31, ~R30, RZ, P6, !PT ;  /* 0x8000001e1f087210 */ /* 0x000fe200037fe4ff */
[----:B------:R-:W-:Y:S01]  /*3e30*/  VIADD R27, R27, UR4 ;  /* 0x000000041b1b7c36 */ /* 0x000fe20008000000 */
[CC--:B------:R-:W-:Y:S02]  /*3e40*/  IADD3 RZ, P5, PT, R22.reuse, -R26.reuse, RZ ;  /* 0x8000001a16ff7210 */ /* 0x0c0fe40007fbe0ff */
[----:B------:R-:W-:Y:S01]  /*3e50*/  ISETP.GE.U32.AND P1, PT, R22, R26, PT ;  /* 0x0000001a1600720c */ /* 0x000fe20003f26070 */
[----:B------:R-:W-:Y:S01]  /*3e60*/  IMAD R22, R32, -0x7effffff, RZ ;  /* 0x8100000120167824 */ /* 0x000fe200078e02ff */
[----:B------:R-:W-:Y:S01]  /*3e70*/  ISETP.GE.U32.AND.EX P0, PT, R31, R30, PT, P0 ;  /* 0x0000001e1f00720c */ /* 0x000fe20003f06100 */
[C---:B------:R-:W-:Y:S01]  /*3e80*/  IMAD.X R28, R23.reuse, 0x1, ~R27, P5 ;  /* 0x00000001171c7824 */ /* 0x040fe200028e0e1b */
[----:B------:R-:W-:Y:S01]  /*3e90*/  ISETP.GE.U32.AND.EX P1, PT, R23, R27, PT, P1 ;  /* 0x0000001b1700720c */ /* 0x000fe20003f26110 */
[----:B------:R-:W-:-:S04]  /*3ea0*/  IMAD.WIDE.U32 R22, R22, 0x7f000001, RZ ;  /* 0x7f00000116167825 */ /* 0x000fc800078e00ff */
[----:B------:R-:W-:Y:S01]  /*3eb0*/  VIADD R31, R14, 0x7f000001 ;  /* 0x7f0000010e1f7836 */ /* 0x000fe20000000000 */
[CC--:B------:R-:W-:Y:S01]  /*3ec0*/  IADD3 RZ, P6, PT, R32.reuse, -R22.reuse, RZ ;  /* 0x8000001620ff7210 */ /* 0x0c0fe20007fde0ff */
[----:B------:R-:W-:Y:S01]  /*3ed0*/  @P3 IMAD.MOV R31, RZ, RZ, R14 ;  /* 0x000000ffff1f3224 */ /* 0x000fe200078e020e */
[----:B------:R-:W-:Y:S02]  /*3ee0*/  ISETP.GE.U32.AND P2, PT, R32, R22, PT ;  /* 0x000000162000720c */ /* 0x000fe40003f46070 */
[----:B------:R-:W-:Y:S01]  /*3ef0*/  IADD3 R32, PT, PT, R23, UR4, RZ ;  /* 0x0000000417207c10 */ /* 0x000fe2000fffe0ff */
[----:B------:R-:W-:-:S03]  /*3f00*/  IMAD.WIDE.U32 R22, R25, R12, RZ ;  /* 0x0000000c19167225 */ /* 0x000fc600078e00ff */
[C---:B------:R-:W-:Y:S01]  /*3f10*/  ISETP.GE.U32.AND.EX P2, PT, R33.reuse, R32, PT, P2 ;  /* 0x000000202100720c */ /* 0x040fe20003f46120 */
[----:B------:R-:W-:Y:S02]  /*3f20*/  IMAD R26, R22, -0x7effffff, RZ ;  /* 0x81000001161a7824 */ /* 0x000fe400078e02ff */
[----:B------:R-:W-:Y:S02]  /*3f30*/  IMAD.X R14, R33, 0x1, ~R32, P6 ;  /* 0x00000001210e7824 */ /* 0x000fe400030e0e20 */
[----:B------:R-:W-:Y:S01]  /*3f40*/  IMAD.WIDE.U32 R26, R26, 0x7f000001, RZ ;  /* 0x7f0000011a1a7825 */ /* 0x000fe200078e00ff */
[----:B------:R-:W2:Y:S03]  /*3f50*/  LDG.E R32, desc[UR6][R18.64+0x18] ;  /* 0x0000180612207981 */ /* 0x000ea6000c1e1900 */
[----:B------:R-:W-:Y:S01]  /*3f60*/  VIADD R27, R27, UR4 ;  /* 0x000000041b1b7c36 */ /* 0x000fe20008000000 */
[-C--:B------:R-:W-:Y:S01]  /*3f70*/  IADD3 RZ, P5, PT, R22, -R26.reuse, RZ ;  /* 0x8000001a16ff7210 */ /* 0x080fe20007fbe0ff */
[----:B------:R-:W-:Y:S01]  /*3f80*/  VIADD R33, R8, 0x7f000001 ;  /* 0x7f00000108217836 */ /* 0x000fe20000000000 */
[----:B------:R-:W-:Y:S01]  /*3f90*/  ISETP.GE.U32.AND P3, PT, R22, R26, PT ;  /* 0x0000001a1600720c */ /* 0x000fe20003f66070 */
[----:B------:R-:W-:Y:S01]  /*3fa0*/  @P0 IMAD.MOV R33, RZ, RZ, R8 ;  /* 0x000000ffff210224 */ /* 0x000fe200078e0208 */
[CC--:B------:R-:W-:Y:S01]  /*3fb0*/  IADD3.X R10, PT, PT, R23.reuse, ~R27.reuse, RZ, P5, !PT ;  /* 0x8000001b170a7210 */ /* 0x0c0fe20002ffe4ff */
[----:B------:R0:W3:Y:S01]  /*3fc0*/  LDG.E R8, desc[UR6][R34.64+-0x4] ;  /* 0xfffffc0622087981 */ /* 0x0000e2000c1e1900 */
[----:B------:R-:W-:Y:S01]  /*3fd0*/  ISETP.GE.U32.AND.EX P3, PT, R23, R27, PT, P3 ;  /* 0x0000001b1700720c */ /* 0x000fe20003f66130 */
[----:B------:R-:W-:-:S04]  /*3fe0*/  IMAD.WIDE.U32 R22, R9, R12, RZ ;  /* 0x0000000c09167225 */ /* 0x000fc800078e00ff */
[----:B------:R-:W-:-:S04]  /*3ff0*/  IMAD R26, R22, -0x7effffff, RZ ;  /* 0x81000001161a7824 */ /* 0x000fc800078e02ff */
[----:B------:R-:W-:-:S04]  /*4000*/  IMAD.WIDE.U32 R26, R26, 0x7f000001, RZ ;  /* 0x7f0000011a1a7825 */ /* 0x000fc800078e00ff */
[----:B0-----:R-:W-:Y:S01]  /*4010*/  VIADD R35, R28, 0x7f000001 ;  /* 0x7f0000011c237836 */ /* 0x001fe20000000000 */
[CC--:B------:R-:W-:Y:S01]  /*4020*/  IADD3 RZ, P5, PT, R22.reuse, -R26.reuse, RZ ;  /* 0x8000001a16ff7210 */ /* 0x0c0fe20007fbe0ff */
[----:B------:R-:W-:Y:S01]  /*4030*/  @P1 IMAD.MOV R35, RZ, RZ, R28 ;  /* 0x000000ffff231224 */ /* 0x000fe200078e021c */
[----:B------:R-:W-:Y:S02]  /*4040*/  IADD3 R27, PT, PT, R27, UR4, RZ ;  /* 0x000000041b1b7c10 */ /* 0x000fe4000fffe0ff */
[----:B------:R-:W-:Y:S02]  /*4050*/  ISETP.GE.U32.AND P0, PT, R22, R26, PT ;  /* 0x0000001a1600720c */ /* 0x000fe40003f06070 */
[----:B------:R-:W-:Y:S01]  /*4060*/  IADD3 R28, PT, PT, R14, 0x7f000001, RZ ;  /* 0x7f0000010e1c7810 */ /* 0x000fe20007ffe0ff */
[----:B------:R-:W-:Y:S01]  /*4070*/  @P2 IMAD.MOV R28, RZ, RZ, R14 ;  /* 0x000000ffff1c2224 */ /* 0x000fe200078e020e */
[C---:B------:R-:W-:Y:S01]  /*4080*/  ISETP.GE.U32.AND.EX P0, PT, R23.reuse, R27, PT, P0 ;  /* 0x0000001b1700720c */ /* 0x040fe20003f06100 */
[----:B------:R-:W4:Y:S01]  /*4090*/  LDG.E R14, desc[UR6][R18.64+0x8] ;  /* 0x00000806120e7981 */ /* 0x000f22000c1e1900 */
[----:B------:R-:W-:-:S02]  /*40a0*/  IMAD.X R26, R23, 0x1, ~R27, P5 ;  /* 0x00000001171a7824 */ /* 0x000fc400028e0e1b */
[----:B------:R-:W-:Y:S02]  /*40b0*/  IMAD.WIDE.U32 R22, R13, R12, RZ ;  /* 0x0000000c0d167225 */ /* 0x000fe400078e00ff */
[----:B------:R-:W5:Y:S01]  /*40c0*/  LDG.E R12, desc[UR6][R18.64] ;  /* 0x00000006120c7981 */ /* 0x000f62000c1e1900 */
[----:B------:R-:W-:Y:S01]  /*40d0*/  IADD3 R34, PT, PT, R10, 0x7f000001, RZ ;  /* 0x7f0000010a227810 */ /* 0x000fe20007ffe0ff */
[----:B------:R-:W-:Y:S02]  /*40e0*/  @P3 IMAD.MOV R34, RZ, RZ, R10 ;  /* 0x000000ffff223224 */ /* 0x000fe400078e020a */
[----:B------:R-:W2:Y:S01]  /*40f0*/  LDG.E R10, desc[UR6][R18.64+0x4] ;  /* 0x00000406120a7981 */ /* 0x000ea2000c1e1900 */
[C---:B------:R-:W-:Y:S02]  /*4100*/  VIADD R36, R26.reuse, 0x7f000001 ;  /* 0x7f0000011a247836 */ /* 0x040fe40000000000 */
[----:B------:R-:W-:Y:S01]  /*4110*/  @P0 IADD3 R36, PT, PT, R26, RZ, RZ ;  /* 0x000000ff1a240210 */ /* 0x000fe20007ffe0ff */
[----:B------:R-:W-:-:S04]  /*4120*/  IMAD R26, R22, -0x7effffff, RZ ;  /* 0x81000001161a7824 */ /* 0x000fc800078e02ff */
[----:B------:R-:W-:-:S04]  /*4130*/  IMAD.WIDE.U32 R26, R26, 0x7f000001, RZ ;  /* 0x7f0000011a1a7825 */ /* 0x000fc800078e00ff */
[----:B------:R-:W-:Y:S01]  /*4140*/  VIADD R27, R27, UR4 ;  /* 0x000000041b1b7c36 */ /* 0x000fe20008000000 */
[----:B------:R-:W-:-:S04]  /*4150*/  ISETP.GE.U32.AND P0, PT, R22, R26, PT ;  /* 0x0000001a1600720c */ /* 0x000fc80003f06070 */
[----:B------:R-:W-:Y:S02]  /*4160*/  ISETP.GE.U32.AND.EX P0, PT, R23, R27, PT, P0 ;  /* 0x0000001b1700720c */ /* 0x000fe40003f06100 */
[----:B------:R-:W-:-:S05]  /*4170*/  IADD3 RZ, P1, PT, R22, -R26, RZ ;  /* 0x8000001a16ff7210 */ /* 0x000fca0007f3e0ff */
[----:B------:R-:W-:-:S04]  /*4180*/  IMAD.X R30, R23, 0x1, ~R27, P1 ;  /* 0x00000001171e7824 */ /* 0x000fc800008e0e1b */
[C---:B------:R-:W-:Y:S02]  /*4190*/  VIADD R22, R30.reuse, 0x7f000001 ;  /* 0x7f0000011e167836 */ /* 0x040fe40000000000 */
[----:B------:R-:W-:Y:S02]  /*41a0*/  @P0 IADD3 R22, PT, PT, R30, RZ, RZ ;  /* 0x000000ff1e160210 */ /* 0x000fe40007ffe0ff */
[----:B------:R-:W3:Y:S01]  /*41b0*/  LDG.E R30, desc[UR6][R18.64+0x10] ;  /* 0x00001006121e7981 */ /* 0x000ee2000c1e1900 */
[----:B----4-:R-:W-:-:S03]  /*41c0*/  IMAD.IADD R26, R14, 0x1, R33 ;  /* 0x000000010e1a7824 */ /* 0x010fc600078e0221 */
[----:B------:R-:W4:Y:S01]  /*41d0*/  LDG.E R33, desc[UR6][R18.64+0x1c] ;  /* 0x00001c0612217981 */ /* 0x000f22000c1e1900 */
[----:B-----5:R-:W-:-:S03]  /*41e0*/  IADD3 R23, PT, PT, R12, R16, RZ ;  /* 0x000000100c177210 */ /* 0x020fc60007ffe0ff */
[----:B------:R-:W5:Y:S01]  /*41f0*/  LDG.E R16, desc[UR6][R18.64+0xc] ;  /* 0x00000c0612107981 */ /* 0x000f62000c1e1900 */
[----:B--2---:R-:W-:-:S03]  /*4200*/  IMAD.IADD R27, R10, 0x1, R31 ;  /* 0x000000010a1b7824 */ /* 0x004fc600078e021f */
[----:B------:R-:W2:Y:S02]  /*4210*/  LDG.E R31, desc[UR6][R18.64+0x14] ;  /* 0x00001406121f7981 */ /* 0x000ea4000c1e1900 */
[----:B------:R-:W-:Y:S02]  /*4220*/  ISETP.GT.U32.AND P2, PT, R27, 0x7f000000, PT ;  /* 0x7f0000001b00780c */ /* 0x000fe40003f44070 */
[----:B------:R-:W-:Y:S02]  /*4230*/  ISETP.GT.U32.AND P1, PT, R23, 0x7f000000, PT ;  /* 0x7f0000001700780c */ /* 0x000fe40003f24070 */
[----:B------:R-:W-:-:S09]  /*4240*/  ISETP.GT.U32.AND P3, PT, R26, 0x7f000000, PT ;  /* 0x7f0000001a00780c */ /* 0x000fd20003f64070 */
[----:B------:R-:W-:-:S05]  /*4250*/  @P2 VIADD R27, R27, 0x80ffffff ;  /* 0x80ffffff1b1b2836 */ /* 0x000fca0000000000 */
[----:B------:R4:W-:Y:S01]  /*4260*/  STG.E desc[UR6][R18.64+0x4], R27 ;  /* 0x0000041b12007986 */ /* 0x0009e2000c101906 */
[----:B------:R-:W-:Y:S02]  /*4270*/  @P1 IADD3 R23, PT, PT, R23, -0x7f000001, RZ ;  /* 0x80ffffff17171810 */ /* 0x000fe40007ffe0ff */
[----:B---3--:R-:W-:-:S04]  /*4280*/  IADD3 R28, PT, PT, R30, R28, RZ ;  /* 0x0000001c1e1c7210 */ /* 0x008fc80007ffe0ff */
[----:B------:R-:W-:Y:S01]  /*4290*/  ISETP.GT.U32.AND P1, PT, R28, 0x7f000000, PT ;  /* 0x7f0000001c00780c */ /* 0x000fe20003f24070 */
[----:B------:R-:W-:Y:S01]  /*42a0*/  IMAD.IADD R36, R32, 0x1, R36 ;  /* 0x0000000120247824 */ /* 0x000fe200078e0224 */
[----:B------:R0:W-:Y:S01]  /*42b0*/  STG.E desc[UR6][R18.64], R23 ;  /* 0x0000001712007986 */ /* 0x0001e2000c101906 */
[----:B------:R-:W-:-:S03]  /*42c0*/  @P3 VIADD R26, R26, 0x80ffffff ;  /* 0x80ffffff1a1a3836 */ /* 0x000fc60000000000 */
[----:B------:R-:W-:Y:S02]  /*42d0*/  ISETP.GT.U32.AND P3, PT, R36, 0x7f000000, PT ;  /* 0x7f0000002400780c */ /* 0x000fe40003f64070 */
[----:B------:R-:W-:Y:S05]  /*42e0*/  STG.E desc[UR6][R18.64+0x8], R26 ;  /* 0x0000081a12007986 */ /* 0x000fea000c101906 */
[----:B------:R-:W-:-:S05]  /*42f0*/  @P1 VIADD R28, R28, 0x80ffffff ;  /* 0x80ffffff1c1c1836 */ /* 0x000fca0000000000 */
[----:B------:R-:W-:Y:S01]  /*4300*/  STG.E desc[UR6][R18.64+0x10], R28 ;  /* 0x0000101c12007986 */ /* 0x000fe2000c101906 */
[----:B------:R-:W-:-:S05]  /*4310*/  @P3 VIADD R36, R36, 0x80ffffff ;  /* 0x80ffffff24243836 */ /* 0x000fca0000000000 */
[----:B------:R-:W-:Y:S01]  /*4320*/  STG.E desc[UR6][R18.64+0x18], R36 ;  /* 0x0000182412007986 */ /* 0x000fe2000c101906 */
[----:B------:R-:W-:Y:S02]  /*4330*/  IADD3 R7, PT, PT, R7, 0x1, RZ ;  /* 0x0000000107077810 */ /* 0x000fe40007ffe0ff */
[----:B----4-:R-:W-:-:S04]  /*4340*/  IADD3 R27, PT, PT, R33, R22, RZ ;  /* 0x00000016211b7210 */ /* 0x010fc80007ffe0ff */
[----:B------:R-:W-:Y:S01]  /*4350*/  ISETP.GT.U32.AND P5, PT, R27, 0x7f000000, PT ;  /* 0x7f0000001b00780c */ /* 0x000fe20003fa4070 */
[----:B-----5:R-:W-:-:S05]  /*4360*/  IMAD.IADD R35, R16, 0x1, R35 ;  /* 0x0000000110237824 */ /* 0x020fca00078e0223 */
[----:B------:R-:W-:Y:S01]  /*4370*/  ISETP.GT.U32.AND P0, PT, R35, 0x7f000000, PT ;  /* 0x7f0000002300780c */ /* 0x000fe20003f04070 */
[----:B--2---:R-:W-:Y:S02]  /*4380*/  IMAD.IADD R34, R31, 0x1, R34 ;  /* 0x000000011f227824 */ /* 0x004fe400078e0222 */
[----:B0-----:R-:W-:-:S03]  /*4390*/  IMAD.WIDE.U32 R22, R37, R8, RZ ;  /* 0x0000000825167225 */ /* 0x001fc600078e00ff */
[----:B------:R-:W-:Y:S01]  /*43a0*/  ISETP.GT.U32.AND P2, PT, R34, 0x7f000000, PT ;  /* 0x7f0000002200780c */ /* 0x000fe20003f44070 */
[----:B------:R-:W-:Y:S02]  /*43b0*/  @P5 VIADD R27, R27, 0x80ffffff ;  /* 0x80ffffff1b1b5836 */ /* 0x000fe40000000000 */
[----:B------:R-:W-:-:S03]  /*43c0*/  IMAD R37, R22, -0x7effffff, RZ ;  /* 0x8100000116257824 */ /* 0x000fc600078e02ff */
[----:B------:R0:W-:Y:S01]  /*43d0*/  STG.E desc[UR6][R18.64+0x1c], R27 ;  /* 0x00001c1b12007986 */ /* 0x0001e2000c101906 */
[----:B------:R-:W-:-:S05]  /*43e0*/  @P0 VIADD R35, R35, 0x80ffffff ;  /* 0x80ffffff23230836 */ /* 0x000fca0000000000 */
[----:B------:R1:W-:Y:S01]  /*43f0*/  STG.E desc[UR6][R18.64+0xc], R35 ;  /* 0x00000c2312007986 */ /* 0x0003e2000c101906 */
[----:B------:R-:W-:Y:S01]  /*4400*/  @P2 IADD3 R34, PT, PT, R34, -0x7f000001, RZ ;  /* 0x80ffffff22222810 */ /* 0x000fe20007ffe0ff */
[----:B0-----:R-:W-:-:S04]  /*4410*/  IMAD.WIDE.U32 R26, R29, R8, RZ ;  /* 0x000000081d1a7225 */ /* 0x001fc800078e00ff */
[----:B------:R-:W-:-:S04]  /*4420*/  IMAD.WIDE.U32 R28, R37, 0x7f000001, RZ ;  /* 0x7f000001251c7825 */ /* 0x000fc800078e00ff */
[----:B-1----:R-:W-:Y:S01]  /*4430*/  IMAD R35, R26, -0x7effffff, RZ ;  /* 0x810000011a237824 */ /* 0x002fe200078e02ff */
[CC--:B------:R-:W-:Y:S02]  /*4440*/  IADD3 RZ, P0, PT, R22.reuse, -R28.reuse, RZ ;  /* 0x8000001c16ff7210 */ /* 0x0c0fe40007f1e0ff */
[----:B------:R-:W-:Y:S02]  /*4450*/  ISETP.GE.U32.AND P1, PT, R22, R28, PT ;  /* 0x0000001c1600720c */ /* 0x000fe40003f26070 */
[----:B------:R-:W-:Y:S01]  /*4460*/  IADD3 R22, PT, PT, R29, UR4, RZ ;  /* 0x000000041d167c10 */ /* 0x000fe2000fffe0ff */
[----:B------:R-:W-:Y:S01]  /*4470*/  IMAD.WIDE.U32 R28, R35, 0x7f000001, RZ ;  /* 0x7f000001231c7825 */ /* 0x000fe200078e00ff */
[----:B------:R0:W-:Y:S03]  /*4480*/  STG.E desc[UR6][R18.64+0x14], R34 ;  /* 0x0000142212007986 */ /* 0x0001e6000c101906 */
[----:B------:R-:W-:Y:S01]  /*4490*/  VIADD R29, R29, UR4 ;  /* 0x000000041d1d7c36 */ /* 0x000fe20008000000 */
[----:B------:R-:W-:-:S02]  /*44a0*/  IADD3 RZ, P2, PT, R26, -R28, RZ ;  /* 0x8000001c1aff7210 */ /* 0x000fc40007f5e0ff */
[----:B------:R-:W-:Y:S02]  /*44b0*/  ISETP.GE.U32.AND P3, PT, R26, R28, PT ;  /* 0x0000001c1a00720c */ /* 0x000fe40003f66070 */
[----:B------:R-:W-:Y:S01]  /*44c0*/  ISETP.GE.U32.AND.EX P1, PT, R23, R22, PT, P1 ;  /* 0x000000161700720c */ /* 0x000fe20003f26110 */
[----:B0-----:R-:W-:Y:S01]  /*44d0*/  IMAD.WIDE.U32 R18, R11, R8, RZ ;  /* 0x000000080b127225 */ /* 0x001fe200078e00ff */
[----:B------:R-:W-:-:S03]  /*44e0*/  ISETP.GE.U32.AND.EX P3, PT, R27, R29, PT, P3 ;  /* 0x0000001d1b00720c */ /* 0x000fc60003f66130 */
[----:B------:R-:W-:Y:S02]  /*44f0*/  IMAD.X R11, R23, 0x1, ~R22, P0 ;  /* 0x00000001170b7824 */ /* 0x000fe400000e0e16 */
[----:B------:R-:W-:Y:S01]  /*4500*/  IMAD R22, R18, -0x7effffff, RZ ;  /* 0x8100000112167824 */ /* 0x000fe200078e02ff */
[----:B------:R-:W-:Y:S01]  /*4510*/  IADD3.X R28, PT, PT, R27, ~R29, RZ, P2, !PT ;  /* 0x8000001d1b1c7210 */ /* 0x000fe200017fe4ff */
[----:B------:R-:W-:-:S04]  /*4520*/  IMAD.WIDE.U32 R26, R17, R8, RZ ;  /* 0x00000008111a7225 */ /* 0x000fc800078e00ff */
[----:B------:R-:W-:-:S04]  /*4530*/  IMAD.WIDE.U32 R22, R22, 0x7f000001, RZ ;  /* 0x7f00000116167825 */ /* 0x000fc800078e00ff */
[----:B------:R-:W-:Y:S01]  /*4540*/  IMAD R17, R26, -0x7effffff, RZ ;  /* 0x810000011a117824 */ /* 0x000fe200078e02ff */
[CC--:B------:R-:W-:Y:S02]  /*4550*/  IADD3 RZ, P6, PT, R18.reuse, -R22.reuse, RZ ;  /* 0x8000001612ff7210 */ /* 0x0c0fe40007fde0ff */
[----:B------:R-:W-:Y:S01]  /*4560*/  ISETP.GE.U32.AND P2, PT, R18, R22, PT ;  /* 0x000000161200720c */ /* 0x000fe20003f46070 */
[----:B------:R-:W-:Y:S02]  /*4570*/  VIADD R18, R23, UR4 ;  /* 0x0000000417127c36 */ /* 0x000fe40008000000 */
[----:B------:R-:W-:-:S04]  /*4580*/  IMAD.WIDE.U32 R22, R17, 0x7f000001, RZ ;  /* 0x7f00000111167825 */ /* 0x000fc800078e00ff */
[----:B------:R-:W-:Y:S01]  /*4590*/  VIADD R17, R23, UR4 ;  /* 0x0000000417117c36 */ /* 0x000fe20008000000 */
[CC--:B------:R-:W-:Y:S02]  /*45a0*/  IADD3 RZ, P5, PT, R26.reuse, -R22.reuse, RZ ;  /* 0x800000161aff7210 */ /* 0x0c0fe40007fbe0ff */
[----:B------:R-:W-:Y:S01]  /*45b0*/  ISETP.GE.U32.AND P0, PT, R26, R22, PT ;  /* 0x000000161a00720c */ /* 0x000fe20003f06070 */
[----:B------:R-:W-:Y:S01]  /*45c0*/  IMAD.WIDE.U32 R22, R15, R8, RZ ;  /* 0x000000080f167225 */ /* 0x000fe200078e00ff */
[CC--:B------:R-:W-:Y:S02]  /*45d0*/  ISETP.GE.U32.AND.EX P2, PT, R19.reuse, R18.reuse, PT, P2 ;  /* 0x000000121300720c */ /* 0x0c0fe40003f46120 */
[----:B------:R-:W-:Y:S01]  /*45e0*/  IADD3.X R15, PT, PT, R19, ~R18, RZ, P6, !PT ;  /* 0x80000012130f7210 */ /* 0x000fe200037fe4ff */
[----:B------:R-:W-:Y:S01]  /*45f0*/  IMAD R18, R22, -0x7effffff, RZ ;  /* 0x8100000116127824 */ /* 0x000fe200078e02ff */
[----:B------:R-:W-:-:S03]  /*4600*/  ISETP.GE.U32.AND.EX P0, PT, R27, R17, PT, P0 ;  /* 0x000000111b00720c */ /* 0x000fc60003f06100 */
[----:B------:R-:W-:-:S04]  /*4610*/  IMAD.WIDE.U32 R18, R18, 0x7f000001, RZ ;  /* 0x7f00000112127825 */ /* 0x000fc800078e00ff */
[C---:B------:R-:W-:Y:S01]  /*4620*/  VIADD R29, R11.reuse, 0x7f000001 ;  /* 0x7f0000010b1d7836 */ /* 0x040fe20000000000 */
[----:B------:R-:W-:Y:S01]  /*4630*/  @P1 IADD3 R29, PT, PT, R11, RZ, RZ ;  /* 0x000000ff0b1d1210 */ /* 0x000fe20007ffe0ff */
[----:B------:R-:W-:Y:S01]  /*4640*/  IMAD.X R17, R27, 0x1, ~R17, P5 ;  /* 0x000000011b117824 */ /* 0x000fe200028e0e11 */
[CC--:B------:R-:W-:Y:S02]  /*4650*/  IADD3 RZ, P5, PT, R22.reuse, -R18.reuse, RZ ;  /* 0x8000001216ff7210 */ /* 0x0c0fe40007fbe0ff */
[----:B------:R-:W-:Y:S01]  /*4660*/  ISETP.GE.U32.AND P1, PT, R22, R18, PT ;  /* 0x000000121600720c */ /* 0x000fe20003f26070 */
[----:B------:R-:W-:Y:S02]  /*4670*/  VIADD R22, R19, UR4 ;  /* 0x0000000413167c36 */ /* 0x000fe40008000000 */
[----:B------:R-:W-:-:S04]  /*4680*/  IMAD.WIDE.U32 R18, R25, R8, RZ ;  /* 0x0000000819127225 */ /* 0x000fc800078e00ff */
[----:B------:R-:W-:Y:S02]  /*4690*/  IMAD R34, R18, -0x7effffff, RZ ;  /* 0x8100000112227824 */ /* 0x000fe400078e02ff */
[C---:B------:R-:W-:Y:S01]  /*46a0*/  VIADD R11, R28.reuse, 0x7f000001 ;  /* 0x7f0000011c0b7836 */ /* 0x040fe20000000000 */
[----:B------:R-:W-:Y:S01]  /*46b0*/  @P3 IADD3 R11, PT, PT, R28, RZ, RZ ;  /* 0x000000ff1c0b3210 */ /* 0x000fe20007ffe0ff */
[----:B------:R-:W-:Y:S01]  /*46c0*/  IMAD.WIDE.U32 R26, R9, R8, RZ ;  /* 0x00000008091a7225 */ /* 0x000fe200078e00ff */
[----:B------:R-:W-:-:S03]  /*46d0*/  ISETP.GE.U32.AND.EX P1, PT, R23, R22, PT, P1 ;  /* 0x000000161700720c */ /* 0x000fc60003f26110 */
[----:B------:R-:W-:Y:S02]  /*46e0*/  IMAD.X R28, R23, 0x1, ~R22, P5 ;  /* 0x00000001171c7824 */ /* 0x000fe400028e0e16 */
[----:B------:R-:W-:-:S04]  /*46f0*/  IMAD.WIDE.U32 R22, R34, 0x7f000001, RZ ;  /* 0x7f00000122167825 */ /* 0x000fc800078e00ff */
[----:B------:R-:W-:Y:S02]  /*4700*/  IMAD R9, R26, -0x7effffff, RZ ;  /* 0x810000011a097824 */ /* 0x000fe400078e02ff */
[C---:B------:R-:W-:Y:S01]  /*4710*/  VIADD R25, R15.reuse, 0x7f000001 ;  /* 0x7f0000010f197836 */ /* 0x040fe20000000000 */
[----:B------:R-:W-:Y:S01]  /*4720*/  @P2 IADD3 R25, PT, PT, R15, RZ, RZ ;  /* 0x000000ff0f192210 */ /* 0x000fe20007ffe0ff */
[----:B------:R-:W-:Y:S01]  /*4730*/  VIADD R15, R23, UR4 ;  /* 0x00000004170f7c36 */ /* 0x000fe20008000000 */
[CC--:B------:R-:W-:Y:S02]  /*4740*/  IADD3 RZ, P6, PT, R18.reuse, -R22.reuse, RZ ;  /* 0x8000001612ff7210 */ /* 0x0c0fe40007fde0ff */
[----:B------:R-:W-:Y:S01]  /*4750*/  ISETP.GE.U32.AND P2, PT, R18, R22, PT ;  /* 0x000000161200720c */ /* 0x000fe20003f46070 */
[----:B------:R-:W-:-:S04]  /*4760*/  IMAD.WIDE.U32 R22, R9, 0x7f000001, RZ ;  /* 0x7f00000109167825 */ /* 0x000fc800078e00ff */
[----:B------:R-:W-:Y:S01]  /*4770*/  IMAD.WIDE.U32 R8, R13, R8, RZ ;  /* 0x000000080d087225 */ /* 0x000fe200078e00ff */
[----:B------:R-:W-:-:S03]  /*4780*/  IADD3 RZ, P5, PT, R26, -R22, RZ ;  /* 0x800000161aff7210 */ /* 0x000fc60007fbe0ff */
[----:B------:R-:W-:Y:S01]  /*4790*/  IMAD R18, R8, -0x7effffff, RZ ;  /* 0x8100000108127824 */ /* 0x000fe200078e02ff */
[----:B------:R-:W-:Y:S01]  /*47a0*/  ISETP.GE.U32.AND P3, PT, R26, R22, PT ;  /* 0x000000161a00720c */ /* 0x000fe20003f66070 */
[----:B------:R-:W-:Y:S01]  /*47b0*/  VIADD R23, R23, UR4 ;  /* 0x0000000417177c36 */ /* 0x000fe20008000000 */
[CC--:B------:R-:W-:Y:S02]  /*47c0*/  ISETP.GE.U32.AND.EX P2, PT, R19.reuse, R15.reuse, PT, P2 ;  /* 0x0000000f1300720c */ /* 0x0c0fe40003f46120 */
[----:B------:R-:W-:Y:S01]  /*47d0*/  IADD3.X R22, PT, PT, R19, ~R15, RZ, P6, !PT ;  /* 0x8000000f13167210 */ /* 0x000fe200037fe4ff */
[----:B------:R-:W-:-:S04]  /*47e0*/  IMAD.WIDE.U32 R18, R18, 0x7f000001, RZ ;  /* 0x7f00000112127825 */ /* 0x000fc800078e00ff */
[----:B------:R-:W-:Y:S01]  /*47f0*/  IMAD.X R26, R27, 0x1, ~R23, P5 ;  /* 0x000000011b1a7824 */ /* 0x000fe200028e0e17 */
[-C--:B------:R-:W-:Y:S02]  /*4800*/  ISETP.GE.U32.AND P5, PT, R8, R18.reuse, PT ;  /* 0x000000120800720c */ /* 0x080fe40003fa6070 */
[----:B------:R-:W-:Y:S01]  /*4810*/  IADD3 R19, PT, PT, R19, UR4, RZ ;  /* 0x0000000413137c10 */ /* 0x000fe2000fffe0ff */
[----:B------:R-:W-:Y:S01]  /*4820*/  VIADD R13, R17, 0x7f000001 ;  /* 0x7f000001110d7836 */ /* 0x000fe20000000000 */
[----:B------:R-:W-:Y:S01]  /*4830*/  ISETP.GE.U32.AND.EX P3, PT, R27, R23, PT, P3 ;  /* 0x000000171b00720c */ /* 0x000fe20003f66130 */
[----:B------:R-:W-:Y:S01]  /*4840*/  @P0 IMAD.MOV R13, RZ, RZ, R17 ;  /* 0x000000ffff0d0224 */ /* 0x000fe200078e0211 */
[----:B------:R-:W-:Y:S01]  /*4850*/  ISETP.GE.U32.AND.EX P0, PT, R9, R19, PT, P5 ;  /* 0x000000130900720c */ /* 0x000fe20003f06150 */
[----:B------:R-:W-:Y:S01]  /*4860*/  IMAD.IADD R29, R12, 0x1, R29 ;  /* 0x000000010c1d7824 */ /* 0x000fe200078e021d */
[----:B------:R-:W-:Y:S01]  /*4870*/  IADD3 RZ, P6, PT, R8, -R18, RZ ;  /* 0x8000001208ff7210 */ /* 0x000fe20007fde0ff */
[----:B------:R-:W-:Y:S01]  /*4880*/  IMAD.IADD R11, R10, 0x1, R11 ;  /* 0x000000010a0b7824 */ /* 0x000fe200078e020b */
[----:B------:R-:W-:Y:S01]  /*4890*/  IADD3 R8, PT, PT, R22, 0x7f000001, RZ ;  /* 0x7f00000116087810 */ /* 0x000fe20007ffe0ff */
[----:B------:R-:W-:Y:S01]  /*48a0*/  VIADD R17, R28, 0x7f000001 ;  /* 0x7f0000011c117836 */ /* 0x000fe20000000000 */
[----:B------:R-:W-:Y:S01]  /*48b0*/  @P2 IADD3 R8, PT, PT, R22, RZ, RZ ;  /* 0x000000ff16082210 */ /* 0x000fe20007ffe0ff */
[----:B------:R-:W-:Y:S01]  /*48c0*/  @P1 IMAD.MOV R17, RZ, RZ, R28 ;  /* 0x000000ffff111224 */ /* 0x000fe200078e021c */
[----:B------:R-:W-:Y:S01]  /*48d0*/  ISETP.GT.U32.AND P2, PT, R29, 0x7f000000, PT ;  /* 0x7f0000001d00780c */ /* 0x000fe20003f44070 */
[----:B------:R-:W-:Y:S01]  /*48e0*/  IMAD.X R9, R9, 0x1, ~R19, P6 ;  /* 0x0000000109097824 */ /* 0x000fe200030e0e13 */
[----:B------:R-:W-:Y:S01]  /*48f0*/  ISETP.GT.U32.AND P1, PT, R11, 0x7f000000, PT ;  /* 0x7f0000000b00780c */ /* 0x000fe20003f24070 */
[C---:B------:R-:W-:Y:S01]  /*4900*/  VIADD R15, R26.reuse, 0x7f000001 ;  /* 0x7f0000011a0f7836 */ /* 0x040fe20000000000 */
[----:B------:R-:W-:Y:S01]  /*4910*/  @P3 IADD3 R15, PT, PT, R26, RZ, RZ ;  /* 0x000000ff1a0f3210 */ /* 0x000fe20007ffe0ff */
[----:B------:R-:W-:-:S02]  /*4920*/  VIADD R10, R9, 0x7f000001 ;  /* 0x7f000001090a7836 */ /* 0x000fc40000000000 */
[----:B------:R-:W-:Y:S01]  /*4930*/  @P0 IMAD.MOV R10, RZ, RZ, R9 ;  /* 0x000000ffff0a0224 */ /* 0x000fe200078e0209 */
[----:B------:R-:W-:Y:S01]  /*4940*/  IADD3 R25, PT, PT, R14, R25, RZ ;  /* 0x000000190e197210 */ /* 0x000fe20007ffe0ff */
[----:B------:R-:W-:Y:S01]  /*4950*/  IMAD.IADD R13, R16, 0x1, R13 ;  /* 0x00000001100d7824 */ /* 0x000fe200078e020d */
[----:B------:R-:W-:Y:S01]  /*4960*/  IADD3 R17, PT, PT, R30, R17, RZ ;  /* 0x000000111e117210 */ /* 0x000fe20007ffe0ff */
[----:B------:R-:W-:Y:S01]  /*4970*/  IMAD.IADD R31, R31, 0x1, R8 ;  /* 0x000000011f1f7824 */ /* 0x000fe200078e0208 */
[----:B------:R-:W-:Y:S01]  /*4980*/  IADD3 R33, PT, PT, R33, R10, RZ ;  /* 0x0000000a21217210 */ /* 0x000fe20007ffe0ff */
[----:B------:R-:W-:Y:S01]  /*4990*/  IMAD.IADD R15, R32, 0x1, R15 ;  /* 0x00000001200f7824 */ /* 0x000fe200078e020f */
[----:B------:R-:W-:Y:S01]  /*49a0*/  ISETP.GT.U32.AND P0, PT, R25, 0x7f000000, PT ;  /* 0x7f0000001900780c */ /* 0x000fe20003f04070 */
[----:B------:R-:W-:Y:S01]  /*49b0*/  @P2 VIADD R29, R29, 0x80ffffff ;  /* 0x80ffffff1d1d2836 */ /* 0x000fe20000000000 */
[----:B------:R-:W-:Y:S01]  /*49c0*/  ISETP.GT.U32.AND P6, PT, R13, 0x7f000000, PT ;  /* 0x7f0000000d00780c */ /* 0x000fe20003fc4070 */
[----:B------:R-:W-:Y:S01]  /*49d0*/  @P1 VIADD R11, R11, 0x80ffffff ;  /* 0x80ffffff0b0b1836 */ /* 0x000fe20000000000 */
[----:B------:R-:W-:-:S02]  /*49e0*/  ISETP.GT.U32.AND P5, PT, R17, 0x7f000000, PT ;  /* 0x7f0000001100780c */ /* 0x000fc40003fa4070 */
[----:B------:R-:W-:Y:S02]  /*49f0*/  ISETP.GT.U32.AND P3, PT, R31, 0x7f000000, PT ;  /* 0x7f0000001f00780c */ /* 0x000fe40003f64070 */
[----:B------:R-:W-:Y:S02]  /*4a00*/  ISETP.GT.U32.AND P2, PT, R15, 0x7f000000, PT ;  /* 0x7f0000000f00780c */ /* 0x000fe40003f44070 */
[----:B------:R-:W-:Y:S01]  /*4a10*/  ISETP.GT.U32.AND P1, PT, R33, 0x7f000000, PT ;  /* 0x7f0000002100780c */ /* 0x000fe20003f24070 */
[----:B------:R-:W0:Y:S02]  /*4a20*/  LDC R8, c[0x0][0x370] ;  /* 0x0000dc00ff087b82 */ /* 0x000e240000000800 */
[----:B------:R-:W-:Y:S02]  /*4a30*/  @P0 IADD3 R25, PT, PT, R25, -0x7f000001, RZ ;  /* 0x80ffffff19190810 */ /* 0x000fe40007ffe0ff */
[----:B------:R-:W-:Y:S02]  /*4a40*/  @P6 VIADD R13, R13, 0x80ffffff ;  /* 0x80ffffff0d0d6836 */ /* 0x000fe40000000000 */
[----:B------:R-:W-:-:S02]  /*4a50*/  @P5 VIADD R17, R17, 0x80ffffff ;  /* 0x80ffffff11115836 */ /* 0x000fc40000000000 */
[----:B------:R-:W-:Y:S02]  /*4a60*/  @P3 IADD3 R31, PT, PT, R31, -0x7f000001, RZ ;  /* 0x80ffffff1f1f3810 */ /* 0x000fe40007ffe0ff */
[----:B------:R-:W-:Y:S02]  /*4a70*/  @P2 VIADD R15, R15, 0x80ffffff ;  /* 0x80ffffff0f0f2836 */ /* 0x000fe40000000000 */
[----:B------:R-:W-:Y:S01]  /*4a80*/  @P1 VIADD R33, R33, 0x80ffffff ;  /* 0x80ffffff21211836 */ /* 0x000fe20000000000 */
[----:B------:R1:W-:Y:S04]  /*4a90*/  STG.E desc[UR6][R20.64], R29 ;  /* 0x0000001d14007986 */ /* 0x0003e8000c101906 */
[----:B------:R1:W-:Y:S04]  /*4aa0*/  STG.E desc[UR6][R20.64+0x4], R11 ;  /* 0x0000040b14007986 */ /* 0x0003e8000c101906 */
[----:B------:R1:W-:Y:S04]  /*4ab0*/  STG.E desc[UR6][R20.64+0x8], R25 ;  /* 0x0000081914007986 */ /* 0x0003e8000c101906 */
[----:B------:R1:W-:Y:S04]  /*4ac0*/  STG.E desc[UR6][R20.64+0xc], R13 ;  /* 0x00000c0d14007986 */ /* 0x0003e8000c101906 */
[----:B------:R1:W-:Y:S04]  /*4ad0*/  STG.E desc[UR6][R20.64+0x10], R17 ;  /* 0x0000101114007986 */ /* 0x0003e8000c101906 */
[----:B------:R1:W-:Y:S04]  /*4ae0*/  STG.E desc[UR6][R20.64+0x14], R31 ;  /* 0x0000141f14007986 */ /* 0x0003e8000c101906 */
[----:B------:R1:W-:Y:S04]  /*4af0*/  STG.E desc[UR6][R20.64+0x18], R15 ;  /* 0x0000180f14007986 */ /* 0x0003e8000c101906 */
[----:B------:R1:W-:Y:S01]  /*4b00*/  STG.E desc[UR6][R20.64+0x1c], R33 ;  /* 0x00001c2114007986 */ /* 0x0003e2000c101906 */
[----:B------:R-:W-:Y:S01]  /*4b10*/  ISETP.GE.U32.AND P0, PT, R7, R24, PT ;  /* 0x000000180700720c */ /* 0x000fe20003f06070 */
[----:B0-----:R-:W-:-:S02]  /*4b20*/  IMAD R5, R8, 0x100, R5 ;  /* 0x0000010008057824 */ /* 0x001fc400078e0205 */
[----:B------:R-:W-:-:S10]  /*4b30*/  IMAD R4, R8, 0x200, R4 ;  /* 0x0000020008047824 */ /* 0x000fd400078e0204 */
[----:B-1----:R-:W-:Y:S05]  /*4b40*/  @!P0 BRA `(.L_x_34) ;  /* 0xffffffec009c8947 */ /* 0x002fea000383ffff */
[----:B------:R-:W-:Y:S05]  /*4b50*/  BSYNC.RECONVERGENT B1 ;  /* 0x0000000000017941 */ /* 0x000fea0003800200 */
.L_x_33:
[----:B------:R-:W0:Y:S01]  /*4b60*/  LDCU UR4, c[0x0][0x398] ;  /* 0x00007300ff0477ac */ /* 0x000e220008000800 */
[----:B------:R-:W-:-:S04]  /*4b70*/  IADD3 R2, PT, PT, R2, 0x1, RZ ;  /* 0x0000000102027810 */ /* 0x000fc80007ffe0ff */
[----:B0-----:R-:W-:-:S13]  /*4b80*/  ISETP.NE.AND P0, PT, R2, UR4, PT ;  /* 0x0000000402007c0c */ /* 0x001fda000bf05270 */
[----:B------:R-:W-:Y:S05]  /*4b90*/  @P0 BRA `(.L_x_35) ;  /* 0xffffffe8008c0947 */ /* 0x000fea000383ffff */
.L_x_26:
[----:B------:R-:W-:Y:S05]  /*4ba0*/  BSYNC B0 ;  /* 0x0000000000007941 */ /* 0x000fea0003800000 */
.L_x_25:
[----:B------:R-:W-:-:S05]  /*4bb0*/  CS2R.32 R2, SR_CgaSize ;  /* 0x0000000000027805 */ /* 0x000fca0000008a00 */
[----:B------:R-:W-:-:S06]  /*4bc0*/  IMAD R2, R2, -0xa0, RZ ;  /* 0xffffff6002027824 */ /* 0x000fcc00078e02ff */
[----:B------:R-:W3:Y:S01]  /*4bd0*/  LDC R2, c[0x0][R2+0x258] ;  /* 0x0000960002027b82 */ /* 0x000ee20000000800 */
[----:B------:R-:W-:-:S05]  /*4be0*/  CS2R.32 R3, SR_CgaSize ;  /* 0x0000000000037805 */ /* 0x000fca0000008a00 */
[----:B------:R-:W-:-:S06]  /*4bf0*/  IMAD R3, R3, -0xa0, RZ ;  /* 0xffffff6003037824 */ /* 0x000fcc00078e02ff */
[----:B------:R-:W4:Y:S01]  /*4c00*/  LDC R3, c[0x0][R3+0x254] ;  /* 0x0000950003037b82 */ /* 0x000f220000000800 */
[----:B---3--:R-:W-:-:S04]  /*4c10*/  ISETP.NE.U32.AND P0, PT, R2, RZ, PT ;  /* 0x000000ff0200720c */ /* 0x008fc80003f05070 */
[----:B----4-:R-:W-:-:S13]  /*4c20*/  ISETP.NE.AND.EX P0, PT, R3, RZ, PT, P0 ;  /* 0x000000ff0300720c */ /* 0x010fda0003f05300 */
[----:B------:R-:W-:Y:S05]  /*4c30*/  @P0 BRA `(.L_x_36) ;  /* 0x0000000000040947 */ /* 0x000fea0003800000 */
[----:B------:R-:W-:Y:S05]  /*4c40*/  BPT.TRAP 0x1 ;  /* 0x000000040000795c */ /* 0x000fea0000300000 */
.L_x_36:
[----:B-1----:R-:W1:Y:S01]  /*4c50*/  S2R R5, SR_TID.Y ;  /* 0x0000000000057919 */ /* 0x002e620000002200 */
[----:B0-----:R-:W0:Y:S01]  /*4c60*/  LDC R11, c[0x0][0x370] ;  /* 0x0000dc00ff0b7b82 */ /* 0x001e220000000800 */
[----:B------:R-:W-:Y:S01]  /*4c70*/  UMOV UR4, 0xffffffff ;  /* 0xffffffff00047882 */ /* 0x000fe20000000000 */
[----:B------:R-:W1:Y:S01]  /*4c80*/  S2R R10, SR_TID.X ;  /* 0x00000000000a7919 */ /* 0x000e620000002100 */
[----:B------:R-:W3:Y:S01]  /*4c90*/  S2R R4, SR_TID.Z ;  /* 0x0000000000047919 */ /* 0x000ee20000002300 */
[----:B-1----:R-:W-:-:S05]  /*4ca0*/  IMAD.IADD R5, R10, 0x1, R5 ;  /* 0x000000010a057824 */ /* 0x002fca00078e0205 */
[----:B---3--:R-:W-:Y:S01]  /*4cb0*/  LOP3.LUT P0, RZ, R5, R4, RZ, 0xfc, !PT ;  /* 0x0000000405ff7212 */ /* 0x008fe2000780fcff */
[----:B------:R-:W-:-:S12]  /*4cc0*/  BRA.DIV UR4, `(.L_x_37) ;  /* 0x00000016047c7947 */ /* 0x000fd8000b800000 */
[----:B------:R-:W-:Y:S06]  /*4cd0*/  BAR.SYNC.DEFER_BLOCKING 0x0 ;  /* 0x0000000000007b1d */ /* 0x000fec0000010000 */
.L_x_62:
[----:B------:R-:W-:Y:S01]  /*4ce0*/  BSSY B0, `(.L_x_38) ;  /* 0x0000024000007945 */ /* 0x000fe20003800000 */
[----:B------:R-:W-:-:S03]  /*4cf0*/  ISETP.NE.AND P2, PT, R0, RZ, PT ;  /* 0x000000ff0000720c */ /* 0x000fc60003f45270 */
[----:B------:R-:W-:Y:S10]  /*4d00*/  @P0 BRA `(.L_x_39) ;  /* 0x0000000000840947 */ /* 0x000ff40003800000 */
[----:B------:R-:W1:Y:S01]  /*4d10*/  S2R R5, SR_CTAID.X ;  /* 0x0000000000057919 */ /* 0x000e620000002500 */
[----:B------:R-:W3:Y:S01]  /*4d20*/  LDCU UR4, c[0x0][0x374] ;  /* 0x00006e80ff0477ac */ /* 0x000ee20008000800 */
[----:B------:R-:W4:Y:S01]  /*4d30*/  LDC R4, c[0x0][0x378] ;  /* 0x0000de00ff047b82 */ /* 0x000f220000000800 */
[----:B0-----:R-:W-:Y:S01]  /*4d40*/  IMAD.MOV R12, RZ, RZ, -R11 ;  /* 0x000000ffff0c7224 */ /* 0x001fe200078e0a0b */
[----:B------:R-:W1:Y:S01]  /*4d50*/  S2R R8, SR_CTAID.Y ;  /* 0x0000000000087919 */ /* 0x000e620000002600 */
[----:B------:R-:W-:Y:S02]  /*4d60*/  VOTEU.ANY UR5, UPT, PT ;  /* 0x0000000000057886 */ /* 0x000fe400038e0100 */
[----:B------:R-:W0:Y:S01]  /*4d70*/  FLO.U32 R6, UR5 ;  /* 0x0000000500067d00 */ /* 0x000e2200080e0000 */
[----:B------:R-:W5:Y:S01]  /*4d80*/  S2R R7, SR_CTAID.Z ;  /* 0x0000000000077919 */ /* 0x000f620000002700 */
[----:B------:R-:W0:Y:S01]  /*4d90*/  S2R R9, SR_LANEID ;  /* 0x0000000000097919 */ /* 0x000e220000000000 */
[----:B-1----:R-:W-:Y:S01]  /*4da0*/  IADD3 R8, PT, PT, R5, R8, RZ ;  /* 0x0000000805087210 */ /* 0x002fe20007ffe0ff */
[----:B---3--:R-:W-:Y:S01]  /*4db0*/  IMAD R5, R12, UR4, RZ ;  /* 0x000000040c057c24 */ /* 0x008fe2000f8e02ff */
[----:B------:R-:W-:Y:S01]  /*4dc0*/  UPOPC UR4, UR5 ;  /* 0x00000005000472bf */ /* 0x000fe20008000000 */
[----:B-----5:R-:W-:-:S02]  /*4dd0*/  IMAD.MOV R7, RZ, RZ, -R7 ;  /* 0x000000ffff077224 */ /* 0x020fc400078e0a07 */
[----:B----4-:R-:W-:Y:S01]  /*4de0*/  IMAD R4, R4, R5, -0x7fffffff ;  /* 0x8000000104047424 */ /* 0x010fe200078e0205 */
[----:B0-----:R-:W-:Y:S02]  /*4df0*/  ISETP.EQ.U32.AND P0, PT, R6, R9, PT ;  /* 0x000000090600720c */ /* 0x001fe40003f02070 */
[----:B------:R-:W-:-:S04]  /*4e00*/  ISETP.NE.AND P1, PT, R8, R7, PT ;  /* 0x000000070800720c */ /* 0x000fc80003f25270 */
[----:B------:R-:W-:-:S05]  /*4e10*/  SEL R4, R4, 0x1, !P1 ;  /* 0x0000000104047807 */ /* 0x000fca0004800000 */
[----:B------:R-:W-:Y:S02]  /*4e20*/  IMAD R5, R4, UR4, RZ ;  /* 0x0000000404057c24 */ /* 0x000fe4000f8e02ff */
[----:B------:R-:W-:Y:S06]  /*4e30*/  @P0 MEMBAR.ALL.GPU ;  /* 0x0000000000000992 */ /* 0x000fec000000a000 */
[----:B------:R-:W-:-:S00]  /*4e40*/  @P0 ERRBAR ;  /* 0x00000000000009ab */ /* 0x000fc00000000000 */
[----:B------:R-:W-:Y:S06]  /*4e50*/  @P0 CGAERRBAR ;  /* 0x00000000000005ab */ /* 0x000fec0000000000 */
[----:B------:R-:W3:Y:S01]  /*4e60*/  @P0 ATOM.E.ADD.STRONG.GPU PT, R5, desc[UR6][R2.64+0x4], R5 ;  /* 0x800004050205098a */ /* 0x000ee200081ef106 */
[----:B------:R-:W0:Y:S02]  /*4e70*/  S2R R8, SR_LTMASK ;  /* 0x0000000000087919 */ /* 0x000e240000003900 */
[----:B0-----:R-:W-:-:S06]  /*4e80*/  LOP3.LUT R8, R8, UR5, RZ, 0xc0, !PT ;  /* 0x0000000508087c12 */ /* 0x001fcc000f8ec0ff */
[----:B------:R-:W0:Y:S01]  /*4e90*/  POPC R8, R8 ;  /* 0x0000000800087309 */ /* 0x000e220000000000 */
[----:B---3--:R-:W0:Y:S02]  /*4ea0*/  SHFL.IDX PT, R7, R5, R6, 0x1f ;  /* 0x00001f0605077589 */ /* 0x008e2400000e0000 */
[----:B0-----:R-:W-:-:S07]  /*4eb0*/  IMAD R4, R4, R8, R7 ;  /* 0x0000000804047224 */ /* 0x001fce00078e0207 */
.L_x_40:
[----:B------:R-:W3:Y:S04]  /*4ec0*/  LD.E.STRONG.GPU R5, desc[UR6][R2.64+0x4] ;  /* 0x0000040602057980 */ /* 0x000ee8000c10f900 */
[----:B---3--:R-:W-:Y:S01]  /*4ed0*/  CCTL.IVALL ;  /* 0x00000000ff00798f */ /* 0x008fe20002000000 */
[----:B------:R-:W-:Y:S05]  /*4ee0*/  YIELD ;  /* 0x0000000000007946 */ /* 0x000fea0003800000 */
[----:B------:R-:W-:-:S04]  /*4ef0*/  LOP3.LUT R5, R5, R4, RZ, 0x3c, !PT ;  /* 0x0000000405057212 */ /* 0x000fc800078e3cff */
[----:B------:R-:W-:-:S13]  /*4f00*/  ISETP.GT.AND P0, PT, R5, -0x1, PT ;  /* 0xffffffff0500780c */ /* 0x000fda0003f04270 */
[----:B------:R-:W-:Y:S05]  /*4f10*/  @P0 BRA `(.L_x_40) ;  /* 0xfffffffc00e80947 */ /* 0x000fea000383ffff */
.L_x_39:
[----:B------:R-:W-:Y:S05]  /*4f20*/  BSYNC B0 ;  /* 0x0000000000007941 */ /* 0x000fea0003800000 */
.L_x_38:
[----:B------:R-:W-:-:S03]  /*4f30*/  UMOV UR4, 0xffffffff ;  /* 0xffffffff00047882 */ /* 0x000fc60000000000 */
[----:B------:R-:W-:Y:S05]  /*4f40*/  BRA.DIV UR4, `(.L_x_41) ;  /* 0x00000016040c7947 */ /* 0x000fea000b800000 */
[----:B------:R-:W-:Y:S06]  /*4f50*/  BAR.SYNC.DEFER_BLOCKING 0x0 ;  /* 0x0000000000007b1d */ /* 0x000fec0000010000 */
.L_x_65:
[----:B------:R-:W-:Y:S05]  /*4f60*/  @!P2 EXIT ;  /* 0x000000000000a94d */ /* 0x000fea0003800000 */
[----:B------:R-:W1:Y:S01]  /*4f70*/  LDCU UR4, c[0x0][0x39c] ;  /* 0x00007380ff0477ac */ /* 0x000e620008000800 */
[----:B--2---:R-:W2:Y:S01]  /*4f80*/  S2R R14, SR_CTAID.X ;  /* 0x00000000000e7919 */ /* 0x004ea20000002500 */
[C---:B------:R-:W-:Y:S01]  /*4f90*/  ISETP.GE.U32.AND P1, PT, R0.reuse, 0x4, PT ;  /* 0x000000040000780c */ /* 0x040fe20003f26070 */
[----:B------:R-:W-:Y:S01]  /*4fa0*/  IMAD.MOV.U32 R15, RZ, RZ, 0x1 ;  /* 0x00000001ff0f7424 */ /* 0x000fe200078e00ff */
[----:B------:R-:W-:Y:S01]  /*4fb0*/  LOP3.LUT R12, R0, 0x2, RZ, 0xc0, !PT ;  /* 0x00000002000c7812 */ /* 0x000fe200078ec0ff */
[----:B------:R-:W-:-:S03]  /*4fc0*/  HFMA2 R13, -RZ, RZ, 0, 0 ;  /* 0x00000000ff0d7431 */ /* 0x000fc600000001ff */
[----:B------:R-:W-:Y:S02]  /*4fd0*/  ISETP.NE.AND P0, PT, R12, RZ, PT ;  /* 0x000000ff0c00720c */ /* 0x000fe40003f05270 */
[----:B-1----:R-:W-:-:S05]  /*4fe0*/  SHF.L.U32 R15, R15, UR4, RZ ;  /* 0x000000040f0f7c19 */ /* 0x002fca00080006ff */
[----:B------:R-:W-:Y:S06]  /*4ff0*/  @!P1 BRA `(.L_x_42) ;  /* 0x0000000800cc9947 */ /* 0x000fec0003800000 */
[----:B------:R-:W-:Y:S01]  /*5000*/  IABS R19, R15 ;  /* 0x0000000f00137213 */ /* 0x000fe20000000000 */
[C---:B--2---:R-:W-:Y:S01]  /*5010*/  IMAD R16, R14.reuse, 0x100, R10 ;  /* 0x000001000e107824 */ /* 0x044fe200078e020a */
[----:B0-----:R-:W-:Y:S01]  /*5020*/  IADD3 R5, PT, PT, R14, R11, RZ ;  /* 0x0000000b0e057210 */ /* 0x001fe20007ffe0ff */
[----:B------:R-:W-:Y:S01]  /*5030*/  BSSY.RECONVERGENT B0, `(.L_x_42) ;  /* 0x00000af000007945 */ /* 0x000fe20003800200 */
[----:B------:R-:W0:Y:S01]  /*5040*/  I2F.RP R4, R19 ;  /* 0x0000001300047306 */ /* 0x000e220000209400 */
[----:B------:R-:W-:Y:S01]  /*5050*/  LOP3.LUT R13, R0, 0xfffffffc, RZ, 0xc0, !PT ;  /* 0xfffffffc000d7812 */ /* 0x000fe200078ec0ff */
[--C-:B------:R-:W-:Y:S01]  /*5060*/  IMAD R0, R11, 0x300, R16.reuse ;  /* 0x000003000b007824 */ /* 0x100fe200078e0210 */
[----:B------:R-:W-:Y:S01]  /*5070*/  LEA R20, R5, R10, 0x8 ;  /* 0x0000000a05147211 */ /* 0x000fe200078e40ff */
[----:B------:R-:W-:Y:S01]  /*5080*/  IMAD R18, R11, 0x200, R16 ;  /* 0x000002000b127824 */ /* 0x000fe200078e0210 */
[----:B------:R-:W-:-:S03]  /*5090*/  IADD3 R17, PT, PT, -R13, RZ, RZ ;  /* 0x000000ff0d117210 */ /* 0x000fc60007ffe1ff */
[----:B0-----:R-:W0:Y:S02]  /*50a0*/  MUFU.RCP R4, R4 ;  /* 0x0000000400047308 */ /* 0x001e240000001000 */
[----:B0-----:R-:W-:-:S06]  /*50b0*/  VIADD R2, R4, 0xffffffe ;  /* 0x0ffffffe04027836 */ /* 0x001fcc0000000000 */
[----:B------:R0:W1:Y:S02]  /*50c0*/  F2I.FTZ.U32.TRUNC.NTZ R3, R2 ;  /* 0x0000000200037305 */ /* 0x000064000021f000 */
[----:B0-----:R-:W-:Y:S02]  /*50d0*/  IMAD.MOV.U32 R2, RZ, RZ, RZ ;  /* 0x000000ffff027224 */ /* 0x001fe400078e00ff */
[----:B-1----:R-:W-:-:S04]  /*50e0*/  IMAD.MOV R6, RZ, RZ, -R3 ;  /* 0x000000ffff067224 */ /* 0x002fc800078e0a03 */
[----:B------:R-:W-:-:S04]  /*50f0*/  IMAD R21, R6, R19, RZ ;  /* 0x0000001306157224 */ /* 0x000fc800078e02ff */
[----:B------:R-:W-:-:S07]  /*5100*/  IMAD.HI.U32 R21, R3, R21, R2 ;  /* 0x0000001503157227 */ /* 0x000fce00078e0002 */
.L_x_43:
[----:B------:R-:W-:Y:S01]  /*5110*/  IABS R2, R16 ;  /* 0x0000001000027213 */ /* 0x000fe20000000000 */
[----:B------:R-:W0:Y:S01]  /*5120*/  LDCU UR4, c[0x0][0x398] ;  /* 0x00007300ff0477ac */ /* 0x000e220008000800 */
[-C--:B------:R-:W-:Y:S02]  /*5130*/  IABS R3, R15.reuse ;  /* 0x0000000f00037213 */ /* 0x080fe40000000000 */
[-C--:B-1----:R-:W-:Y:S01]  /*5140*/  IABS R23, R15.reuse ;  /* 0x0000000f00177213 */ /* 0x082fe20000000000 */
[----:B------:R-:W-:Y:S01]  /*5150*/  IMAD.HI.U32 R21, R21, R2, RZ ;  /* 0x0000000215157227 */ /* 0x000fe200078e00ff */
[----:B------:R-:W-:-:S03]  /*5160*/  LOP3.LUT R22, RZ, R15, RZ, 0x33, !PT ;  /* 0x0000000fff167212 */ /* 0x000fc600078e33ff */
[----:B------:R-:W-:-:S04]  /*5170*/  IMAD.MOV R24, RZ, RZ, -R3 ;  /* 0x000000ffff187224 */ /* 0x000fc800078e0a03 */
[----:B------:R-:W-:-:S05]  /*5180*/  IMAD R2, R21, R24, R2 ;  /* 0x0000001815027224 */ /* 0x000fca00078e0202 */
[----:B------:R-:W-:-:S13]  /*5190*/  ISETP.GT.U32.AND P2, PT, R19, R2, PT ;  /* 0x000000021300720c */ /* 0x000fda0003f44070 */
[----:B------:R-:W-:Y:S01]  /*51a0*/  @!P2 IADD3 R2, PT, PT, R2, -R23, RZ ;  /* 0x800000170202a210 */ /* 0x000fe20007ffe0ff */
[----:B------:R-:W-:-:S03]  /*51b0*/  @!P2 VIADD R21, R21, 0x1 ;  /* 0x000000011515a836 */ /* 0x000fc60000000000 */
[----:B------:R-:W-:Y:S02]  /*51c0*/  ISETP.GE.U32.AND P1, PT, R2, R19, PT ;  /* 0x000000130200720c */ /* 0x000fe40003f26070 */
[----:B------:R-:W-:-:S04]  /*51d0*/  LOP3.LUT R2, R16, R15, RZ, 0x3c, !PT ;  /* 0x0000000f10027212 */ /* 0x000fc800078e3cff */
[----:B------:R-:W-:Y:S02]  /*51e0*/  ISETP.GE.AND P3, PT, R2, RZ, PT ;  /* 0x000000ff0200720c */ /* 0x000fe40003f66270 */
[----:B------:R-:W1:Y:S05]  /*51f0*/  LDC.64 R2, c[0x0][0x388] ;  /* 0x0000e200ff027b82 */ /* 0x000e6a0000000a00 */
[----:B------:R-:W-:Y:S02]  /*5200*/  @P1 IADD3 R21, PT, PT, R21, 0x1, RZ ;  /* 0x0000000115151810 */ /* 0x000fe40007ffe0ff */
[----:B------:R-:W-:-:S04]  /*5210*/  ISETP.NE.AND P1, PT, R15, RZ, PT ;  /* 0x000000ff0f00720c */ /* 0x000fc80003f25270 */
[----:B------:R-:W-:-:S05]  /*5220*/  @!P3 IMAD.MOV R21, RZ, RZ, -R21 ;  /* 0x000000ffff15b224 */ /* 0x000fca00078e0a15 */
[----:B------:R-:W-:-:S04]  /*5230*/  SEL R21, R22, R21, !P1 ;  /* 0x0000001516157207 */ /* 0x000fc80004800000 */
[----:B------:R-:W-:-:S05]  /*5240*/  IADD3 R4, PT, PT, -R21, RZ, RZ ;  /* 0x000000ff15047210 */ /* 0x000fca0007ffe1ff */
[----:B------:R-:W-:-:S05]  /*5250*/  IMAD R4, R15, R4, R16 ;  /* 0x000000040f047224 */ /* 0x000fca00078e0210 */
[----:B0-----:R-:W-:-:S05]  /*5260*/  SHF.L.U32 R4, R4, UR4, RZ ;  /* 0x0000000404047c19 */ /* 0x001fca00080006ff */
[----:B------:R-:W-:-:S04]  /*5270*/  IMAD.IADD R5, R21, 0x1, R4 ;  /* 0x0000000115057824 */ /* 0x000fc800078e0204 */
[----:B-1----:R-:W-:-:S05]  /*5280*/  IMAD.WIDE R4, R5, 0x20, R2 ;  /* 0x0000002005047825 */ /* 0x002fca00078e0202 */
[----:B------:R-:W2:Y:S04]  /*5290*/  LDG.E R33, desc[UR6][R4.64] ;  /* 0x0000000604217981 */ /* 0x000ea8000c1e1900 */
[----:B------:R-:W3:Y:S04]  /*52a0*/  LDG.E R26, desc[UR6][R4.64+0x4] ;  /* 0x00000406041a7981 */ /* 0x000ee8000c1e1900 */
[----:B------:R-:W4:Y:S04]  /*52b0*/  LDG.E R37, desc[UR6][R4.64+0x8] ;  /* 0x0000080604257981 */ /* 0x000f28000c1e1900 */
[----:B------:R-:W5:Y:S04]  /*52c0*/  LDG.E R35, desc[UR6][R4.64+0xc] ;  /* 0x00000c0604237981 */ /* 0x000f68000c1e1900 */
[----:B------:R-:W5:Y:S04]  /*52d0*/  LDG.E R25, desc[UR6][R4.64+0x10] ;  /* 0x0000100604197981 */ /* 0x000f68000c1e1900 */
[----:B------:R-:W5:Y:S04]  /*52e0*/  LDG.E R29, desc[UR6][R4.64+0x14] ;  /* 0x00001406041d7981 */ /* 0x000f68000c1e1900 */
[----:B------:R-:W5:Y:S04]  /*52f0*/  LDG.E R27, desc[UR6][R4.64+0x18] ;  /* 0x00001806041b7981 */ /* 0x000f68000c1e1900 */
[----:B------:R0:W5:Y:S01]  /*5300*/  LDG.E R31, desc[UR6][R4.64+0x1c] ;  /* 0x00001c06041f7981 */ /* 0x000162000c1e1900 */
[----:B------:R-:W1:Y:S01]  /*5310*/  I2F.RP R8, R23 ;  /* 0x0000001700087306 */ /* 0x000e620000209400 */
[----:B------:R-:W-:-:S02]  /*5320*/  IABS R9, R20 ;  /* 0x0000001400097213 */ /* 0x000fc40000000000 */
[----:B------:R-:W-:-:S03]  /*5330*/  MOV R19, R23 ;  /* 0x0000001700137202 */ /* 0x000fc60000000f00 */
[----:B0-----:R-:W-:Y:S02]  /*5340*/  IMAD.MOV.U32 R4, RZ, RZ, R9 ;  /* 0x000000ffff047224 */ /* 0x001fe400078e0009 */
[----:B-1----:R-:W0:Y:S02]  /*5350*/  MUFU.RCP R8, R8 ;  /* 0x0000000800087308 */ /* 0x002e240000001000 */
[----:B0-----:R-:W-:-:S06]  /*5360*/  IADD3 R6, PT, PT, R8, 0xffffffe, RZ ;  /* 0x0ffffffe08067810 */ /* 0x001fcc0007ffe0ff */
[----:B------:R0:W1:Y:S02]  /*5370*/  F2I.FTZ.U32.TRUNC.NTZ R7, R6 ;  /* 0x0000000600077305 */ /* 0x000064000021f000 */
[----:B0-----:R-:W-:Y:S01]  /*5380*/  MOV R6, RZ ;  /* 0x000000ff00067202 */ /* 0x001fe20000000f00 */
[----:B-1----:R-:W-:-:S04]  /*5390*/  IMAD.MOV R28, RZ, RZ, -R7 ;  /* 0x000000ffff1c7224 */ /* 0x002fc800078e0a07 */
[----:B------:R-:W-:-:S04]  /*53a0*/  IMAD R21, R28, R23, RZ ;  /* 0x000000171c157224 */ /* 0x000fc800078e02ff */
[----:B------:R-:W-:-:S06]  /*53b0*/  IMAD.HI.U32 R21, R7, R21, R6 ;  /* 0x0000001507157227 */ /* 0x000fcc00078e0006 */
[----:B------:R-:W-:-:S04]  /*53c0*/  IMAD.HI.U32 R7, R21, R4, RZ ;  /* 0x0000000415077227 */ /* 0x000fc800078e00ff */
[----:B------:R-:W-:-:S05]  /*53d0*/  IMAD R4, R7, R24, R4 ;  /* 0x0000001807047224 */ /* 0x000fca00078e0204 */
[----:B------:R-:W-:-:S13]  /*53e0*/  ISETP.GT.U32.AND P3, PT, R19, R4, PT ;  /* 0x000000041300720c */ /* 0x000fda0003f64070 */
[----:B------:R-:W-:Y:S01]  /*53f0*/  @!P3 IMAD.IADD R4, R4, 0x1, -R23 ;  /* 0x000000010404b824 */ /* 0x000fe200078e0a17 */
[----:B------:R-:W-:-:S04]  /*5400*/  @!P3 IADD3 R7, PT, PT, R7, 0x1, RZ ;  /* 0x000000010707b810 */ /* 0x000fc80007ffe0ff */
[----:B------:R-:W-:Y:S02]  /*5410*/  ISETP.GE.U32.AND P2, PT, R4, R19, PT ;  /* 0x000000130400720c */ /* 0x000fe40003f46070 */
[----:B------:R-:W-:-:S04]  /*5420*/  LOP3.LUT R4, R20, R15, RZ, 0x3c, !PT ;  /* 0x0000000f14047212 */ /* 0x000fc800078e3cff */
[----:B------:R-:W-:Y:S02]  /*5430*/  ISETP.GE.AND P4, PT, R4, RZ, PT ;  /* 0x000000ff0400720c */ /* 0x000fe40003f86270 */
[----:B------:R-:W0:Y:S05]  /*5440*/  LDC.64 R4, c[0x0][0x390] ;  /* 0x0000e400ff047b82 */ /* 0x000e2a0000000a00 */
[----:B------:R-:W-:-:S06]  /*5450*/  @P2 VIADD R7, R7, 0x1 ;  /* 0x0000000107072836 */ /* 0x000fcc0000000000 */
[----:B------:R-:W-:-:S04]  /*5460*/  @!P4 IADD3 R7, PT, PT, -R7, RZ, RZ ;  /* 0x000000ff0707c210 */ /* 0x000fc80007ffe1ff */
[----:B------:R-:W-:-:S05]  /*5470*/  SEL R8, R22, R7, !P1 ;  /* 0x0000000716087207 */ /* 0x000fca0004800000 */
[----:B------:R-:W-:-:S04]  /*5480*/  IMAD.MOV R6, RZ, RZ, -R8 ;  /* 0x000000ffff067224 */ /* 0x000fc800078e0a08 */
[----:B------:R-:W-:-:S05]  /*5490*/  IMAD R6, R15, R6, R20 ;  /* 0x000000060f067224 */ /* 0x000fca00078e0214 */
[----:B------:R-:W-:Y:S01]  /*54a0*/  SHF.L.U32 R9, R6, UR4, RZ ;  /* 0x0000000406097c19 */ /* 0x000fe200080006ff */
[----:B0-----:R-:W-:-:S03]  /*54b0*/  IMAD.WIDE R6, R16, 0x20, R4 ;  /* 0x0000002010067825 */ /* 0x001fc600078e0204 */
[----:B------:R-:W-:-:S05]  /*54c0*/  IADD3 R9, PT, PT, R8, R9, RZ ;  /* 0x0000000908097210 */ /* 0x000fca0007ffe0ff */
[----:B------:R-:W-:Y:S01]  /*54d0*/  IMAD.WIDE R8, R9, 0x20, R2 ;  /* 0x0000002009087825 */ /* 0x000fe200078e0202 */
[----:B--2---:R-:W-:Y:S04]  /*54e0*/  STG.E desc[UR6][R6.64], R33 ;  /* 0x0000002106007986 */ /* 0x004fe8000c101906 */
[----:B---3--:R0:W-:Y:S04]  /*54f0*/  STG.E desc[UR6][R6.64+0x4], R26 ;  /* 0x0000041a06007986 */ /* 0x0081e8000c101906 */
[----:B----4-:R1:W-:Y:S04]  /*5500*/  STG.E desc[UR6][R6.64+0x8], R37 ;  /* 0x0000082506007986 */ /* 0x0103e8000c101906 */
[----:B-----5:R2:W-:Y:S04]  /*5510*/  STG.E desc[UR6][R6.64+0xc], R35 ;  /* 0x00000c2306007986 */ /* 0x0205e8000c101906 */
[----:B------:R3:W-:Y:S04]  /*5520*/  STG.E desc[UR6][R6.64+0x10], R25 ;  /* 0x0000101906007986 */ /* 0x0007e8000c101906 */
[----:B------:R-:W-:Y:S04]  /*5530*/  STG.E desc[UR6][R6.64+0x14], R29 ;  /* 0x0000141d06007986 */ /* 0x000fe8000c101906 */
[----:B------:R-:W-:Y:S04]  /*5540*/  STG.E desc[UR6][R6.64+0x18], R27 ;  /* 0x0000181b06007986 */ /* 0x000fe8000c101906 */
[----:B------:R4:W-:Y:S04]  /*5550*/  STG.E desc[UR6][R6.64+0x1c], R31 ;  /* 0x00001c1f06007986 */ /* 0x0009e8000c101906 */
[----:B------:R-:W5:Y:S04]  /*5560*/  LDG.E R28, desc[UR6][R8.64] ;  /* 0x00000006081c7981 */ /* 0x000f68000c1e1900 */
[----:B------:R-:W5:Y:S04]  /*5570*/  LDG.E R32, desc[UR6][R8.64+0x4] ;  /* 0x0000040608207981 */ /* 0x000f68000c1e1900 */
[----:B------:R-:W5:Y:S04]  /*5580*/  LDG.E R30, desc[UR6][R8.64+0x8] ;  /* 0x00000806081e7981 */ /* 0x000f68000c1e1900 */
[----:B0-----:R-:W5:Y:S04]  /*5590*/  LDG.E R26, desc[UR6][R8.64+0xc] ;  /* 0x00000c06081a7981 */ /* 0x001f68000c1e1900 */
[----:B------:R-:W5:Y:S04]  /*55a0*/  LDG.E R33, desc[UR6][R8.64+0x10] ;  /* 0x0000100608217981 */ /* 0x000f68000c1e1900 */
[----:B-1----:R-:W5:Y:S04]  /*55b0*/  LDG.E R37, desc[UR6][R8.64+0x14] ;  /* 0x0000140608257981 */ /* 0x002f68000c1e1900 */
[----:B--2---:R-:W2:Y:S04]  /*55c0*/  LDG.E R35, desc[UR6][R8.64+0x18] ;  /* 0x0000180608237981 */ /* 0x004ea8000c1e1900 */
[----:B---3--:R0:W3:Y:S01]  /*55d0*/  LDG.E R25, desc[UR6][R8.64+0x1c] ;  /* 0x00001c0608197981 */ /* 0x0080e2000c1e1900 */
[----:B------:R-:W-:-:S05]  /*55e0*/  IABS R34, R18 ;  /* 0x0000001200227213 */ /* 0x000fca0000000000 */
[----:B----4-:R-:W-:-:S04]  /*55f0*/  IMAD.HI.U32 R7, R21, R34, RZ ;  /* 0x0000002215077227 */ /* 0x010fc800078e00ff */
[----:B------:R-:W-:-:S05]  /*5600*/  IMAD R6, R7, R24, R34 ;  /* 0x0000001807067224 */ /* 0x000fca00078e0222 */
[----:B------:R-:W-:-:S13]  /*5610*/  ISETP.GT.U32.AND P3, PT, R19, R6, PT ;  /* 0x000000061300720c */ /* 0x000fda0003f64070 */
[----:B------:R-:W-:Y:S01]  /*5620*/  @!P3 IMAD.IADD R6, R6, 0x1, -R23 ;  /* 0x000000010606b824 */ /* 0x000fe200078e0a17 */
[----:B------:R-:W-:-:S04]  /*5630*/  @!P3 IADD3 R7, PT, PT, R7, 0x1, RZ ;  /* 0x000000010707b810 */ /* 0x000fc80007ffe0ff */
[----:B------:R-:W-:Y:S02]  /*5640*/  ISETP.GE.U32.AND P2, PT, R6, R19, PT ;  /* 0x000000130600720c */ /* 0x000fe40003f46070 */
[----:B------:R-:W-:-:S04]  /*5650*/  LOP3.LUT R6, R18, R15, RZ, 0x3c, !PT ;  /* 0x0000000f12067212 */ /* 0x000fc800078e3cff */
[----:B------:R-:W-:-:S07]  /*5660*/  ISETP.GE.AND P4, PT, R6, RZ, PT ;  /* 0x000000ff0600720c */ /* 0x000fce0003f86270 */
[----:B------:R-:W-:-:S06]  /*5670*/  @P2 VIADD R7, R7, 0x1 ;  /* 0x0000000107072836 */ /* 0x000fcc0000000000 */
[----:B------:R-:W-:-:S04]  /*5680*/  @!P4 IADD3 R7, PT, PT, -R7, RZ, RZ ;  /* 0x000000ff0707c210 */ /* 0x000fc80007ffe1ff */
[----:B0-----:R-:W-:-:S05]  /*5690*/  SEL R8, R22, R7, !P1 ;  /* 0x0000000716087207 */ /* 0x001fca0004800000 */
[----:B------:R-:W-:-:S04]  /*56a0*/  IMAD.MOV R6, RZ, RZ, -R8 ;  /* 0x000000ffff067224 */ /* 0x000fc800078e0a08 */
[----:B------:R-:W-:-:S05]  /*56b0*/  IMAD R6, R15, R6, R18 ;  /* 0x000000060f067224 */ /* 0x000fca00078e0212 */
[----:B------:R-:W-:Y:S01]  /*56c0*/  SHF.L.U32 R9, R6, UR4, RZ ;  /* 0x0000000406097c19 */ /* 0x000fe200080006ff */
[----:B------:R-:W-:-:S03]  /*56d0*/  IMAD.WIDE R6, R20, 0x20, R4 ;  /* 0x0000002014067825 */ /* 0x000fc600078e0204 */
[----:B------:R-:W-:-:S05]  /*56e0*/  IADD3 R9, PT, PT, R8, R9, RZ ;  /* 0x0000000908097210 */ /* 0x000fca0007ffe0ff */
[----:B------:R-:W-:Y:S01]  /*56f0*/  IMAD.WIDE R8, R9, 0x20, R2 ;  /* 0x0000002009087825 */ /* 0x000fe200078e0202 */
[----:B-----5:R-:W-:Y:S04]  /*5700*/  STG.E desc[UR6][R6.64], R28 ;  /* 0x0000001c06007986 */ /* 0x020fe8000c101906 */
[----:B------:R0:W-:Y:S04]  /*5710*/  STG.E desc[UR6][R6.64+0x4], R32 ;  /* 0x0000042006007986 */ /* 0x0001e8000c101906 */
[----:B------:R-:W-:Y:S04]  /*5720*/  STG.E desc[UR6][R6.64+0x8], R30 ;  /* 0x0000081e06007986 */ /* 0x000fe8000c101906 */
[----:B------:R-:W-:Y:S04]  /*5730*/  STG.E desc[UR6][R6.64+0xc], R26 ;  /* 0x00000c1a06007986 */ /* 0x000fe8000c101906 */
[----:B------:R1:W-:Y:S04]  /*5740*/  STG.E desc[UR6][R6.64+0x10], R33 ;  /* 0x0000102106007986 */ /* 0x0003e8000c101906 */
[----:B------:R-:W-:Y:S04]  /*5750*/  STG.E desc[UR6][R6.64+0x14], R37 ;  /* 0x0000142506007986 */ /* 0x000fe8000c101906 */
[----:B--2---:R-:W-:Y:S04]  /*5760*/  STG.E desc[UR6][R6.64+0x18], R35 ;  /* 0x0000182306007986 */ /* 0x004fe8000c101906 */
[----:B---3--:R2:W-:Y:S04]  /*5770*/  STG.E desc[UR6][R6.64+0x1c], R25 ;  /* 0x00001c1906007986 */ /* 0x0085e8000c101906 */
[----:B------:R-:W3:Y:S04]  /*5780*/  LDG.E R27, desc[UR6][R8.64] ;  /* 0x00000006081b7981 */ /* 0x000ee8000c1e1900 */
[----:B------:R-:W4:Y:S04]  /*5790*/  LDG.E R36, desc[UR6][R8.64+0x4] ;  /* 0x0000040608247981 */ /* 0x000f28000c1e1900 */
[----:B------:R-:W5:Y:S04]  /*57a0*/  LDG.E R34, desc[UR6][R8.64+0x8] ;  /* 0x0000080608227981 */ /* 0x000f68000c1e1900 */
[----:B0-----:R-:W5:Y:S04]  /*57b0*/  LDG.E R32, desc[UR6][R8.64+0xc] ;  /* 0x00000c0608207981 */ /* 0x001f68000c1e1900 */
[----:B------:R-:W5:Y:S04]  /*57c0*/  LDG.E R28, desc[UR6][R8.64+0x10] ;  /* 0x00001006081c7981 */ /* 0x000f68000c1e1900 */
[----:B------:R-:W5:Y:S04]  /*57d0*/  LDG.E R31, desc[UR6][R8.64+0x14] ;  /* 0x00001406081f7981 */ /* 0x000f68000c1e1900 */
[----:B------:R-:W5:Y:S04]  /*57e0*/  LDG.E R29, desc[UR6][R8.64+0x18] ;  /* 0x00001806081d7981 */ /* 0x000f68000c1e1900 */
[----:B-1----:R0:W5:Y:S01]  /*57f0*/  LDG.E R33, desc[UR6][R8.64+0x1c] ;  /* 0x00001c0608217981 */ /* 0x002162000c1e1900 */
[----:B------:R-:W-:-:S02]  /*5800*/  IABS R26, R0 ;  /* 0x00000000001a7213 */ /* 0x000fc40000000000 */
[----:B--2---:R-:W-:-:S03]  /*5810*/  LOP3.LUT R6, R0, R15, RZ, 0x3c, !PT ;  /* 0x0000000f00067212 */ /* 0x004fc600078e3cff */
[----:B------:R-:W-:Y:S01]  /*5820*/  IMAD.HI.U32 R7, R21, R26, RZ ;  /* 0x0000001a15077227 */ /* 0x000fe200078e00ff */
[----:B------:R-:W-:-:S03]  /*5830*/  ISETP.GE.AND P4, PT, R6, RZ, PT ;  /* 0x000000ff0600720c */ /* 0x000fc60003f86270 */
[----:B------:R-:W-:-:S05]  /*5840*/  IMAD R24, R7, R24, R26 ;  /* 0x0000001807187224 */ /* 0x000fca00078e021a */
[----:B------:R-:W-:-:S13]  /*5850*/  ISETP.GT.U32.AND P3, PT, R19, R24, PT ;  /* 0x000000181300720c */ /* 0x000fda0003f64070 */
[----:B------:R-:W-:Y:S01]  /*5860*/  @!P3 IMAD.IADD R24, R24, 0x1, -R23 ;  /* 0x000000011818b824 */ /* 0x000fe200078e0a17 */
[----:B------:R-:W-:-:S04]  /*5870*/  @!P3 IADD3 R7, PT, PT, R7, 0x1, RZ ;  /* 0x000000010707b810 */ /* 0x000fc80007ffe0ff */
[----:B------:R-:W-:-:S13]  /*5880*/  ISETP.GE.U32.AND P2, PT, R24, R19, PT ;  /* 0x000000131800720c */ /* 0x000fda0003f46070 */
[----:B------:R-:W-:-:S05]  /*5890*/  @P2 VIADD R7, R7, 0x1 ;  /* 0x0000000107072836 */ /* 0x000fca0000000000 */
[----:B------:R-:W-:-:S04]  /*58a0*/  @!P4 IADD3 R7, PT, PT, -R7, RZ, RZ ;  /* 0x000000ff0707c210 */ /* 0x000fc80007ffe1ff */
[----:B------:R-:W-:-:S05]  /*58b0*/  SEL R7, R22, R7, !P1 ;  /* 0x0000000716077207 */ /* 0x000fca0004800000 */
[----:B------:R-:W-:-:S04]  /*58c0*/  IMAD.MOV R6, RZ, RZ, -R7 ;  /* 0x000000ffff067224 */ /* 0x000fc800078e0a07 */
[----:B------:R-:W-:-:S05]  /*58d0*/  IMAD R6, R15, R6, R0 ;  /* 0x000000060f067224 */ /* 0x000fca00078e0200 */
[----:B------:R-:W-:-:S04]  /*58e0*/  SHF.L.U32 R6, R6, UR4, RZ ;  /* 0x0000000406067c19 */ /* 0x000fc800080006ff */
[----:B0-----:R-:W-:Y:S01]  /*58f0*/  IADD3 R9, PT, PT, R7, R6, RZ ;  /* 0x0000000607097210 */ /* 0x001fe20007ffe0ff */
[----:B------:R-:W-:-:S04]  /*5900*/  IMAD.WIDE R6, R18, 0x20, R4 ;  /* 0x0000002012067825 */ /* 0x000fc800078e0204 */
[----:B------:R-:W-:Y:S01]  /*5910*/  IMAD.WIDE R2, R9, 0x20, R2 ;  /* 0x0000002009027825 */ /* 0x000fe200078e0202 */
        /* <DEDUP_REMOVED lines=8> */
[----:B------:R-:W2:Y:S04]  /*59a0*/  LDG.E R9, desc[UR6][R2.64] ;  /* 0x0000000602097981 */ /* 0x000ea8000c1e1900 */
[----:B------:R-:W3:Y:S04]  /*59b0*/  LDG.E R23, desc[UR6][R2.64+0x4] ;  /* 0x0000040602177981 */ /* 0x000ee8000c1e1900 */
[----:B------:R-:W4:Y:S04]  /*59c0*/  LDG.E R25, desc[UR6][R2.64+0x8] ;  /* 0x0000080602197981 */ /* 0x000f28000c1e1900 */
[----:B0-----:R-:W5:Y:S04]  /*59d0*/  LDG.E R27, desc[UR6][R2.64+0xc] ;  /* 0x00000c06021b7981 */ /* 0x001f68000c1e1900 */
[----:B------:R-:W5:Y:S04]  /*59e0*/  LDG.E R35, desc[UR6][R2.64+0x10] ;  /* 0x0000100602237981 */ /* 0x000f68000c1e1900 */
[----:B------:R-:W5:Y:S04]  /*59f0*/  LDG.E R37, desc[UR6][R2.64+0x14] ;  /* 0x0000140602257981 */ /* 0x000f68000c1e1900 */
[----:B------:R-:W5:Y:S04]  /*5a00*/  LDG.E R8, desc[UR6][R2.64+0x18] ;  /* 0x0000180602087981 */ /* 0x000f68000c1e1900 */
[----:B------:R-:W5:Y:S01]  /*5a10*/  LDG.E R22, desc[UR6][R2.64+0x1c] ;  /* 0x00001c0602167981 */ /* 0x000f62000c1e1900 */
[----:B------:R-:W-:Y:S01]  /*5a20*/  IMAD.WIDE R4, R0, 0x20, R4 ;  /* 0x0000002000047825 */ /* 0x000fe200078e0204 */
[----:B------:R-:W-:-:S02]  /*5a30*/  LEA R16, R11, R16, 0xa ;  /* 0x000000100b107211 */ /* 0x000fc400078e50ff */
[----:B------:R-:W-:Y:S01]  /*5a40*/  LEA R18, R11, R18, 0xa ;  /* 0x000000120b127211 */ /* 0x000fe200078e50ff */
[----:B------:R-:W-:Y:S02]  /*5a50*/  VIADD R17, R17, 0x4 ;  /* 0x0000000411117836 */ /* 0x000fe40000000000 */
[C---:B------:R-:W-:Y:S02]  /*5a60*/  IMAD R0, R11.reuse, 0x400, R0 ;  /* 0x000004000b007824 */ /* 0x040fe400078e0200 */
[----:B------:R-:W-:Y:S01]  /*5a70*/  IMAD R20, R11, 0x400, R20 ;  /* 0x000004000b147824 */ /* 0x000fe200078e0214 */
[----:B------:R-:W-:Y:S01]  /*5a80*/  ISETP.NE.AND P1, PT, R17, RZ, PT ;  /* 0x000000ff1100720c */ /* 0x000fe20003f25270 */
[----:B--2---:R1:W-:Y:S04]  /*5a90*/  STG.E desc[UR6][R4.64], R9 ;  /* 0x0000000904007986 */ /* 0x0043e8000c101906 */
[----:B---3--:R1:W-:Y:S04]  /*5aa0*/  STG.E desc[UR6][R4.64+0x4], R23 ;  /* 0x0000041704007986 */ /* 0x0083e8000c101906 */
[----:B----4-:R1:W-:Y:S04]  /*5ab0*/  STG.E desc[UR6][R4.64+0x8], R25 ;  /* 0x0000081904007986 */ /* 0x0103e8000c101906 */
[----:B-----5:R1:W-:Y:S04]  /*5ac0*/  STG.E desc[UR6][R4.64+0xc], R27 ;  /* 0x00000c1b04007986 */ /* 0x0203e8000c101906 */
[----:B------:R1:W-:Y:S04]  /*5ad0*/  STG.E desc[UR6][R4.64+0x10], R35 ;  /* 0x0000102304007986 */ /* 0x0003e8000c101906 */
[----:B------:R1:W-:Y:S04]  /*5ae0*/  STG.E desc[UR6][R4.64+0x14], R37 ;  /* 0x0000142504007986 */ /* 0x0003e8000c101906 */
[----:B------:R1:W-:Y:S04]  /*5af0*/  STG.E desc[UR6][R4.64+0x18], R8 ;  /* 0x0000180804007986 */ /* 0x0003e8000c101906 */
[----:B------:R1:W-:Y:S01]  /*5b00*/  STG.E desc[UR6][R4.64+0x1c], R22 ;  /* 0x00001c1604007986 */ /* 0x0003e2000c101906 */
[----:B------:R-:W-:Y:S05]  /*5b10*/  @P1 BRA `(.L_x_43) ;  /* 0xfffffff4007c1947 */ /* 0x000fea000383ffff */
[----:B------:R-:W-:Y:S05]  /*5b20*/  BSYNC.RECONVERGENT B0 ;  /* 0x0000000000007941 */ /* 0x000fea0003800200 */
.L_x_42:
[----:B------:R-:W-:Y:S05]  /*5b30*/  @!P0 EXIT ;  /* 0x000000000000894d */ /* 0x000fea0003800000 */
[----:B------:R-:W-:Y:S01]  /*5b40*/  IABS R0, R15 ;  /* 0x0000000f00007213 */ /* 0x000fe20000000000 */
[----:B------:R-:W3:Y:S01]  /*5b50*/  LDC.64 R2, c[0x0][0x388] ;  /* 0x0000e200ff027b82 */ /* 0x000ee20000000a00 */
[----:B0-2---:R-:W-:Y:S01]  /*5b60*/  IMAD R13, R11, R13, R14 ;  /* 0x0000000d0b0d7224 */ /* 0x005fe200078e020e */
[----:B------:R-:W-:Y:S01]  /*5b70*/  ISETP.NE.AND P3, PT, R15, RZ, PT ;  /* 0x000000ff0f00720c */ /* 0x000fe20003f65270 */
[----:B-1----:R-:W0:Y:S01]  /*5b80*/  I2F.RP R8, R0 ;  /* 0x0000000000087306 */ /* 0x002e220000209400 */
[----:B------:R-:W-:Y:S01]  /*5b90*/  IMAD.MOV.U32 R6, RZ, RZ, RZ ;  /* 0x000000ffff067224 */ /* 0x000fe200078e00ff */
[----:B------:R-:W-:Y:S02]  /*5ba0*/  IADD3 R12, PT, PT, -R12, RZ, RZ ;  /* 0x000000ff0c0c7210 */ /* 0x000fe40007ffe1ff */
[----:B------:R-:W-:Y:S01]  /*5bb0*/  LEA R10, R13, R10, 0x8 ;  /* 0x0000000a0d0a7211 */ /* 0x000fe200078e40ff */
[----:B------:R-:W1:Y:S03]  /*5bc0*/  LDC.64 R4, c[0x0][0x390] ;  /* 0x0000e400ff047b82 */ /* 0x000e660000000a00 */
[----:B0-----:R-:W0:Y:S02]  /*5bd0*/  MUFU.RCP R8, R8 ;  /* 0x0000000800087308 */ /* 0x001e240000001000 */
[----:B0-----:R-:W-:-:S06]  /*5be0*/  IADD3 R7, PT, PT, R8, 0xffffffe, RZ ;  /* 0x0ffffffe08077810 */ /* 0x001fcc0007ffe0ff */
[----:B------:R-:W0:Y:S02]  /*5bf0*/  F2I.FTZ.U32.TRUNC.NTZ R7, R7 ;  /* 0x0000000700077305 */ /* 0x000e24000021f000 */
[----:B0-----:R-:W-:-:S04]  /*5c00*/  IMAD.MOV R9, RZ, RZ, -R7 ;  /* 0x000000ffff097224 */ /* 0x001fc800078e0a07 */
[----:B------:R-:W-:-:S04]  /*5c10*/  IMAD R9, R9, R0, RZ ;  /* 0x0000000009097224 */ /* 0x000fc800078e02ff */
[----:B------:R-:W-:Y:S01]  /*5c20*/  IMAD.HI.U32 R6, R7, R9, R6 ;  /* 0x0000000907067227 */ /* 0x000fe200078e0006 */
[----:B-1-3--:R-:W-:-:S07]  /*5c30*/  LOP3.LUT R7, RZ, R15, RZ, 0x33, !PT ;  /* 0x0000000fff077212 */ /* 0x00afce00078e33ff */
.L_x_44:
[-C--:B------:R-:W-:Y:S01]  /*5c40*/  IABS R8, R15.reuse ;  /* 0x0000000f00087213 */ /* 0x080fe20000000000 */
[----:B0-----:R-:W0:Y:S01]  /*5c50*/  LDCU UR4, c[0x0][0x398] ;  /* 0x00007300ff0477ac */ /* 0x001e220008000800 */
[----:B------:R-:W-:Y:S02]  /*5c60*/  IABS R9, R10 ;  /* 0x0000000a00097213 */ /* 0x000fe40000000000 */
[----:B------:R-:W-:Y:S01]  /*5c70*/  IABS R14, R15 ;  /* 0x0000000f000e7213 */ /* 0x000fe20000000000 */
[----:B------:R-:W-:Y:S02]  /*5c80*/  IMAD.MOV R13, RZ, RZ, -R8 ;  /* 0x000000ffff0d7224 */ /* 0x000fe400078e0a08 */
[----:B------:R-:W-:-:S04]  /*5c90*/  IMAD.HI.U32 R8, R6, R9, RZ ;  /* 0x0000000906087227 */ /* 0x000fc800078e00ff */
[----:B------:R-:W-:-:S05]  /*5ca0*/  IMAD R9, R8, R13, R9 ;  /* 0x0000000d08097224 */ /* 0x000fca00078e0209 */
[----:B------:R-:W-:-:S13]  /*5cb0*/  ISETP.GT.U32.AND P1, PT, R0, R9, PT ;  /* 0x000000090000720c */ /* 0x000fda0003f24070 */
[----:B------:R-:W-:Y:S01]  /*5cc0*/  @!P1 IADD3 R9, PT, PT, R9, -R14, RZ ;  /* 0x8000000e09099210 */ /* 0x000fe20007ffe0ff */
[----:B------:R-:W-:-:S03]  /*5cd0*/  @!P1 VIADD R8, R8, 0x1 ;  /* 0x0000000108089836 */ /* 0x000fc60000000000 */
[----:B------:R-:W-:Y:S02]  /*5ce0*/  ISETP.GE.U32.AND P0, PT, R9, R0, PT ;  /* 0x000000000900720c */ /* 0x000fe40003f06070 */
[----:B------:R-:W-:-:S04]  /*5cf0*/  LOP3.LUT R9, R10, R15, RZ, 0x3c, !PT ;  /* 0x0000000f0a097212 */ /* 0x000fc800078e3cff */
[----:B------:R-:W-:-:S07]  /*5d00*/  ISETP.GE.AND P2, PT, R9, RZ, PT ;  /* 0x000000ff0900720c */ /* 0x000fce0003f46270 */
[----:B------:R-:W-:-:S06]  /*5d10*/  @P0 IADD3 R8, PT, PT, R8, 0x1, RZ ;  /* 0x0000000108080810 */ /* 0x000fcc0007ffe0ff */
[----:B------:R-:W-:-:S05]  /*5d20*/  @!P2 IMAD.MOV R8, RZ, RZ, -R8 ;  /* 0x000000ffff08a224 */ /* 0x000fca00078e0a08 */
[----:B------:R-:W-:-:S04]  /*5d30*/  SEL R8, R7, R8, !P3 ;  /* 0x0000000807087207 */ /* 0x000fc80005800000 */
[----:B------:R-:W-:-:S05]  /*5d40*/  IADD3 R9, PT, PT, -R8, RZ, RZ ;  /* 0x000000ff08097210 */ /* 0x000fca0007ffe1ff */
[----:B------:R-:W-:-:S05]  /*5d50*/  IMAD R9, R15, R9, R10 ;  /* 0x000000090f097224 */ /* 0x000fca00078e020a */
[----:B0-----:R-:W-:-:S05]  /*5d60*/  SHF.L.U32 R9, R9, UR4, RZ ;  /* 0x0000000409097c19 */ /* 0x001fca00080006ff */
[----:B------:R-:W-:-:S04]  /*5d70*/  IMAD.IADD R9, R8, 0x1, R9 ;  /* 0x0000000108097824 */ /* 0x000fc800078e0209 */
[----:B------:R-:W-:-:S05]  /*5d80*/  IMAD.WIDE R8, R9, 0x20, R2 ;  /* 0x0000002009087825 */ /* 0x000fca00078e0202 */
[----:B------:R-:W2:Y:S04]  /*5d90*/  LDG.E R13, desc[UR6][R8.64] ;  /* 0x00000006080d7981 */ /* 0x000ea8000c1e1900 */
[----:B------:R-:W3:Y:S04]  /*5da0*/  LDG.E R19, desc[UR6][R8.64+0x4] ;  /* 0x0000040608137981 */ /* 0x000ee8000c1e1900 */
[----:B------:R-:W4:Y:S04]  /*5db0*/  LDG.E R21, desc[UR6][R8.64+0x8] ;  /* 0x0000080608157981 */ /* 0x000f28000c1e1900 */
[----:B------:R-:W5:Y:S04]  /*5dc0*/  LDG.E R23, desc[UR6][R8.64+0xc] ;  /* 0x00000c0608177981 */ /* 0x000f68000c1e1900 */
[----:B------:R-:W5:Y:S04]  /*5dd0*/  LDG.E R25, desc[UR6][R8.64+0x10] ;  /* 0x0000100608197981 */ /* 0x000f68000c1e1900 */
[----:B------:R-:W5:Y:S04]  /*5de0*/  LDG.E R27, desc[UR6][R8.64+0x14] ;  /* 0x00001406081b7981 */ /* 0x000f68000c1e1900 */
[----:B------:R-:W5:Y:S04]  /*5df0*/  LDG.E R29, desc[UR6][R8.64+0x18] ;  /* 0x00001806081d7981 */ /* 0x000f68000c1e1900 */
[----:B------:R-:W5:Y:S01]  /*5e00*/  LDG.E R31, desc[UR6][R8.64+0x1c] ;  /* 0x00001c06081f7981 */ /* 0x000f62000c1e1900 */
[----:B------:R-:W-:Y:S01]  /*5e10*/  IMAD.WIDE R16, R10, 0x20, R4 ;  /* 0x000000200a107825 */ /* 0x000fe200078e0204 */
[----:B------:R-:W-:-:S03]  /*5e20*/  IADD3 R12, PT, PT, R12, 0x1, RZ ;  /* 0x000000010c0c7810 */ /* 0x000fc60007ffe0ff */
        /* <DEDUP_REMOVED lines=11> */
[----:B------:R-:W-:Y:S05]  /*5ee0*/  EXIT ;  /* 0x000000000000794d */ /* 0x000fea0003800000 */
.L_x_27:
[----:B------:R-:W-:Y:S05]  /*5ef0*/  BPT.TRAP 0x1 ;  /* 0x000000040000795c */ /* 0x000fea0000300000 */
.L_x_9:
[----:B------:R-:W-:Y:S01]  /*5f00*/  HFMA2 R9, -RZ, RZ, 0, 0 ;  /* 0x00000000ff097431 */ /* 0x000fe200000001ff */
[----:B------:R-:W-:Y:S01]  /*5f10*/  BSSY B0, `(.L_x_45) ;  /* 0x0000009000007945 */ /* 0x000fe20003800000 */
[----:B------:R-:W-:Y:S01]  /*5f20*/  IMAD.MOV.U32 R12, RZ, RZ, 0x0 ;  /* 0x00000000ff0c7424 */ /* 0x000fe200078e00ff */
[----:B------:R-:W-:-:S07]  /*5f30*/  MOV R8, 0xffffffff ;  /* 0xffffffff00087802 */ /* 0x000fce0000000f00 */
[----:B0-2---:R-:W-:Y:S05]  /*5f40*/  WARPSYNC.COLLECTIVE.ALL `(.L_x_46) ;  /* 0x0000000000147948 */ /* 0x005fea0003c00000 */
[----:B------:R-:W-:-:S04]  /*5f50*/  SHF.L.U32 R12, R12, 0x10, RZ ;  /* 0x000000100c0c7819 */ /* 0x000fc800000006ff */
[----:B------:R-:W-:-:S05]  /*5f60*/  LOP3.LUT R12, R12, 0xf, R9, 0xf8, !PT ;  /* 0x0000000f0c0c7812 */ /* 0x000fca00078ef809 */
[----:B------:R1:W-:Y:S02]  /*5f70*/  BAR.SYNC.DEFER_BLOCKING R12, R12 ;  /* 0x0000000c0000731d */ /* 0x0003e40000010000 */
[----:B-1----:R-:W-:-:S04]  /*5f80*/  SHF.R.U32 R12, R12, 0x10, RZ ;  /* 0x000000100c0c7819 */ /* 0x002fc800000016ff */
[----:B0-2---:R-:W-:Y:S05]  /*5f90*/  ENDCOLLECTIVE ;  /* 0x000000000000791b */ /* 0x005fea0003800000 */
.L_x_46:
[----:B------:R-:W-:Y:S05]  /*5fa0*/  BSYNC B0 ;  /* 0x0000000000007941 */ /* 0x000fea0003800000 */
.L_x_45:
[----:B------:R-:W-:Y:S05]  /*5fb0*/  BRA `(.L_x_47) ;  /* 0xffffffb000207947 */ /* 0x000fea000383ffff */
.L_x_17:
[----:B------:R-:W-:Y:S01]  /*5fc0*/  HFMA2 R12, -RZ, RZ, 0, 0 ;  /* 0x00000000ff0c7431 */ /* 0x000fe200000001ff */
[----:B------:R-:W-:Y:S01]  /*5fd0*/  BSSY B0, `(.L_x_48) ;  /* 0x0000009000007945 */ /* 0x000fe20003800000 */
[----:B0-----:R-:W-:Y:S02]  /*5fe0*/  IMAD.MOV.U32 R9, RZ, RZ, 0x0 ;  /* 0x00000000ff097424 */ /* 0x001fe400078e00ff */
[----:B------:R-:W-:-:S07]  /*5ff0*/  IMAD.MOV.U32 R8, RZ, RZ, -0x1 ;  /* 0xffffffffff087424 */ /* 0x000fce00078e00ff */
[----:B--2---:R-:W-:Y:S05]  /*6000*/  WARPSYNC.COLLECTIVE.ALL `(.L_x_49) ;  /* 0x0000000000147948 */ /* 0x004fea0003c00000 */
[----:B------:R-:W-:-:S04]  /*6010*/  SHF.L.U32 R12, R12, 0x10, RZ ;  /* 0x000000100c0c7819 */ /* 0x000fc800000006ff */
[----:B------:R-:W-:-:S05]  /*6020*/  LOP3.LUT R12, R12, 0xf, R9, 0xf8, !PT ;  /* 0x0000000f0c0c7812 */ /* 0x000fca00078ef809 */
[----:B------:R0:W-:Y:S02]  /*6030*/  BAR.SYNC.DEFER_BLOCKING R12, R12 ;  /* 0x0000000c0000731d */ /* 0x0001e40000010000 */
[----:B0-----:R-:W-:-:S04]  /*6040*/  SHF.R.U32 R12, R12, 0x10, RZ ;  /* 0x000000100c0c7819 */ /* 0x001fc800000016ff */
[----:B--2---:R-:W-:Y:S05]  /*6050*/  ENDCOLLECTIVE ;  /* 0x000000000000791b */ /* 0x004fea0003800000 */
.L_x_49:
[----:B------:R-:W-:Y:S05]  /*6060*/  BSYNC B0 ;  /* 0x0000000000007941 */ /* 0x000fea0003800000 */
.L_x_48:
[----:B------:R-:W-:Y:S05]  /*6070*/  BRA `(.L_x_50) ;  /* 0xffffffb800687947 */ /* 0x000fea000383ffff */
.L_x_21:
[----:B------:R-:W-:Y:S01]  /*6080*/  BSSY B0, `(.L_x_51) ;  /* 0x000000a000007945 */ /* 0x000fe20003800000 */
[----:B0-----:R-:W-:Y:S01]  /*6090*/  MOV R9, 0x0 ;  /* 0x0000000000097802 */ /* 0x001fe20000000f00 */
[----:B------:R-:W-:Y:S01]  /*60a0*/  IMAD.MOV.U32 R12, RZ, RZ, 0x0 ;  /* 0x00000000ff0c7424 */ /* 0x000fe200078e00ff */
[----:B------:R-:W-:-:S07]  /*60b0*/  MOV R8, 0xffffffff ;  /* 0xffffffff00087802 */ /* 0x000fce0000000f00 */
[----:B--2---:R-:W-:Y:S05]  /*60c0*/  WARPSYNC.COLLECTIVE.ALL `(.L_x_52) ;  /* 0x0000000000147948 */ /* 0x004fea0003c00000 */
[----:B------:R-:W-:-:S04]  /*60d0*/  SHF.L.U32 R12, R12, 0x10, RZ ;  /* 0x000000100c0c7819 */ /* 0x000fc800000006ff */
[----:B------:R-:W-:-:S05]  /*60e0*/  LOP3.LUT R12, R12, 0xf, R9, 0xf8, !PT ;  /* 0x0000000f0c0c7812 */ /* 0x000fca00078ef809 */
[----:B------:R0:W-:Y:S02]  /*60f0*/  BAR.SYNC.DEFER_BLOCKING R12, R12 ;  /* 0x0000000c0000731d */ /* 0x0001e40000010000 */
[----:B0-----:R-:W-:-:S04]  /*6100*/  SHF.R.U32 R12, R12, 0x10, RZ ;  /* 0x000000100c0c7819 */ /* 0x001fc800000016ff */
[----:B--2---:R-:W-:Y:S05]  /*6110*/  ENDCOLLECTIVE ;  /* 0x000000000000791b */ /* 0x004fea0003800000 */
.L_x_52:
[----:B------:R-:W-:Y:S05]  /*6120*/  BSYNC B0 ;  /* 0x0000000000007941 */ /* 0x000fea0003800000 */
.L_x_51:
[----:B------:R-:W-:Y:S05]  /*6130*/  BRA `(.L_x_53) ;  /* 0xffffffb800d87947 */ /* 0x000fea000383ffff */
.L_x_28:
[----:B------:R-:W-:Y:S01]  /*6140*/  HFMA2 R12, -RZ, RZ, 0, 0 ;  /* 0x00000000ff0c7431 */ /* 0x000fe200000001ff */
[----:B------:R-:W-:Y:S01]  /*6150*/  BSSY B1, `(.L_x_54) ;  /* 0x0000009000017945 */ /* 0x000fe20003800000 */
[----:B------:R-:W-:Y:S02]  /*6160*/  IMAD.MOV.U32 R9, RZ, RZ, 0x0 ;  /* 0x00000000ff097424 */ /* 0x000fe400078e00ff */
[----:B------:R-:W-:-:S07]  /*6170*/  IMAD.MOV.U32 R8, RZ, RZ, -0x1 ;  /* 0xffffffffff087424 */ /* 0x000fce00078e00ff */
[----:B------:R-:W-:Y:S05]  /*6180*/  WARPSYNC.COLLECTIVE.ALL `(.L_x_55) ;  /* 0x0000000000147948 */ /* 0x000fea0003c00000 */
[----:B------:R-:W-:-:S04]  /*6190*/  SHF.L.U32 R12, R12, 0x10, RZ ;  /* 0x000000100c0c7819 */ /* 0x000fc800000006ff */
[----:B------:R-:W-:-:S05]  /*61a0*/  LOP3.LUT R12, R12, 0xf, R9, 0xf8, !PT ;  /* 0x0000000f0c0c7812 */ /* 0x000fca00078ef809 */
[----:B------:R0:W-:Y:S02]  /*61b0*/  BAR.SYNC.DEFER_BLOCKING R12, R12 ;  /* 0x0000000c0000731d */ /* 0x0001e40000010000 */
[----:B0-----:R-:W-:-:S04]  /*61c0*/  SHF.R.U32 R12, R12, 0x10, RZ ;  /* 0x000000100c0c7819 */ /* 0x001fc800000016ff */
[----:B------:R-:W-:Y:S05]  /*61d0*/  ENDCOLLECTIVE ;  /* 0x000000000000791b */ /* 0x000fea0003800000 */
.L_x_55:
[----:B------:R-:W-:Y:S05]  /*61e0*/  BSYNC B1 ;  /* 0x0000000000017941 */ /* 0x000fea0003800000 */
.L_x_54:
[----:B------:R-:W-:Y:S05]  /*61f0*/  BRA `(.L_x_56) ;  /* 0xffffffd400247947 */ /* 0x000fea000383ffff */
.L_x_32:
[----:B------:R-:W-:Y:S01]  /*6200*/  BSSY B1, `(.L_x_57) ;  /* 0x000000a000017945 */ /* 0x000fe20003800000 */
[----:B------:R-:W-:Y:S01]  /*6210*/  MOV R9, 0x0 ;  /* 0x0000000000097802 */ /* 0x000fe20000000f00 */
[----:B------:R-:W-:Y:S01]  /*6220*/  IMAD.MOV.U32 R12, RZ, RZ, 0x0 ;  /* 0x00000000ff0c7424 */ /* 0x000fe200078e00ff */
[----:B------:R-:W-:-:S07]  /*6230*/  MOV R8, 0xffffffff ;  /* 0xffffffff00087802 */ /* 0x000fce0000000f00 */
[----:B------:R-:W-:Y:S05]  /*6240*/  WARPSYNC.COLLECTIVE.ALL `(.L_x_58) ;  /* 0x0000000000147948 */ /* 0x000fea0003c00000 */
[----:B------:R-:W-:-:S04]  /*6250*/  SHF.L.U32 R12, R12, 0x10, RZ ;  /* 0x000000100c0c7819 */ /* 0x000fc800000006ff */
[----:B------:R-:W-:-:S05]  /*6260*/  LOP3.LUT R12, R12, 0xf, R9, 0xf8, !PT ;  /* 0x0000000f0c0c7812 */ /* 0x000fca00078ef809 */
[----:B------:R0:W-:Y:S02]  /*6270*/  BAR.SYNC.DEFER_BLOCKING R12, R12 ;  /* 0x0000000c0000731d */ /* 0x0001e40000010000 */
[----:B0-----:R-:W-:-:S04]  /*6280*/  SHF.R.U32 R12, R12, 0x10, RZ ;  /* 0x000000100c0c7819 */ /* 0x001fc800000016ff */
[----:B------:R-:W-:Y:S05]  /*6290*/  ENDCOLLECTIVE ;  /* 0x000000000000791b */ /* 0x000fea0003800000 */
.L_x_58:
[----:B------:R-:W-:Y:S05]  /*62a0*/  BSYNC B1 ;  /* 0x0000000000017941 */ /* 0x000fea0003800000 */
.L_x_57:
[----:B------:R-:W-:Y:S05]  /*62b0*/  BRA `(.L_x_59) ;  /* 0xffffffd4007c7947 */ /* 0x000fea000383ffff */
.L_x_37:
[----:B------:R-:W-:Y:S01]  /*62c0*/  HFMA2 R12, -RZ, RZ, 0, 0 ;  /* 0x00000000ff0c7431 */ /* 0x000fe200000001ff */
[----:B------:R-:W-:Y:S01]  /*62d0*/  BSSY B0, `(.L_x_60) ;  /* 0x0000009000007945 */ /* 0x000fe20003800000 */
[----:B------:R-:W-:Y:S02]  /*62e0*/  IMAD.MOV.U32 R9, RZ, RZ, 0x0 ;  /* 0x00000000ff097424 */ /* 0x000fe400078e00ff */
[----:B------:R-:W-:-:S07]  /*62f0*/  IMAD.MOV.U32 R8, RZ, RZ, -0x1 ;  /* 0xffffffffff087424 */ /* 0x000fce00078e00ff */
[----:B0-2---:R-:W-:Y:S05]  /*6300*/  WARPSYNC.COLLECTIVE.ALL `(.L_x_61) ;  /* 0x0000000000147948 */ /* 0x005fea0003c00000 */
[----:B------:R-:W-:-:S04]  /*6310*/  SHF.L.U32 R12, R12, 0x10, RZ ;  /* 0x000000100c0c7819 */ /* 0x000fc800000006ff */
[----:B------:R-:W-:-:S05]  /*6320*/  LOP3.LUT R12, R12, 0xf, R9, 0xf8, !PT ;  /* 0x0000000f0c0c7812 */ /* 0x000fca00078ef809 */
[----:B------:R1:W-:Y:S02]  /*6330*/  BAR.SYNC.DEFER_BLOCKING R12, R12 ;  /* 0x0000000c0000731d */ /* 0x0003e40000010000 */
[----:B-1----:R-:W-:-:S04]  /*6340*/  SHF.R.U32 R12, R12, 0x10, RZ ;  /* 0x000000100c0c7819 */ /* 0x002fc800000016ff */
[----:B0-2---:R-:W-:Y:S05]  /*6350*/  ENDCOLLECTIVE ;  /* 0x000000000000791b */ /* 0x005fea0003800000 */
.L_x_61:
[----:B------:R-:W-:Y:S05]  /*6360*/  BSYNC B0 ;  /* 0x0000000000007941 */ /* 0x000fea0003800000 */
.L_x_60:
[----:B------:R-:W-:Y:S05]  /*6370*/  BRA `(.L_x_62) ;  /* 0xffffffe800587947 */ /* 0x000fea000383ffff */
.L_x_41:
[----:B------:R-:W-:Y:S01]  /*6380*/  BSSY B0, `(.L_x_63) ;  /* 0x000000a000007945 */ /* 0x000fe20003800000 */
[----:B------:R-:W-:Y:S01]  /*6390*/  MOV R9, 0x0 ;  /* 0x0000000000097802 */ /* 0x000fe20000000f00 */
        /* <DEDUP_REMOVED lines=8> */
.L_x_64:
[----:B------:R-:W-:Y:S05]  /*6420*/  BSYNC B0 ;  /* 0x0000000000007941 */ /* 0x000fea0003800000 */
.L_x_63:
[----:B------:R-:W-:Y:S05]  /*6430*/  BRA `(.L_x_65) ;  /* 0xffffffe800c87947 */ /* 0x000fea000383ffff */
.L_x_66:
[----:B------:R-:W-:-:S00]  /*6440*/  BRA `(.L_x_66) ;  /* 0xfffffffc00fc7947 */ /* 0x000fc0000383ffff */
[----:B------:R-:W-:-:S00]  /*6450*/  NOP ;  /* 0x0000000000007918 */ /* 0x000fc00000000000 */
        /* <DEDUP_REMOVED lines=10> */
.L_x_67:


//--------------------- .nv.shared.ntt            --------------------------
	.section	.nv.shared.ntt,"aw",@nobits
	.sectionflags	@""
	.align	4
.nv.shared.ntt:
	.zero		19456


//--------------------- .nv.shared.reserved.0     --------------------------
	.section	.nv.shared.reserved.0,"aw",@nobits
	.weak		__nv_reservedSMEM_offset_0_alias
	.size		__nv_reservedSMEM_offset_0_alias, 0, 64
	.other		__nv_reservedSMEM_offset_0_alias,@"STO_CUDA_RESERVED_SHARED STV_DEFAULT"
__nv_reservedSMEM_offset_0_alias:
	.zero		0
	.zero		64


//--------------------- .nv.constant0.ntt         --------------------------
	.section	.nv.constant0.ntt,"a",@progbits
	.sectionflags	@""
	.align	4
.nv.constant0.ntt:
	.zero		936


//--------------------- SYMBOLS --------------------------

	.type		.nv.reservedSmem.offset0,@object
	.size		.nv.reservedSmem.offset0,0x4
	.type		.nv.reservedSmem.cap,@object
	.size		.nv.reservedSmem.cap,0x4
